	.target	sm_90a

	.elftype	@"ET_EXEC"


//--------------------- .note.nv.tkinfo           --------------------------
	.section	.note.nv.tkinfo,"",@"SHT_NOTE"
	.sectionflags	@"SHF_NOTE_NV_TKINFO"
	.tkinfo
        /*0018*/ 	.word	0x00000002
        /*0030*/ 	.string	""
        /*0030*/ 	.string	"ptxas"
        /*0030*/ 	.string	"Cuda compilation tools, release 13.0, V13.0.88"
        /*0030*/ 	.string	"Build cuda_13.0.r13.0/compiler.36424714_0"
        /*0030*/ 	.string	"-arch sm_90a -m 64 "



//--------------------- .note.nv.cuinfo           --------------------------
	.section	.note.nv.cuinfo,"",@"SHT_NOTE"
	.sectionflags	@"SHF_NOTE_NV_CUINFO"
        /*0018*/ 	.short	0x0002
        /*001a*/ 	.short	0x005a
        /*001c*/ 	.short	0x0082
	.zero		2


//--------------------- .nv.info                  --------------------------
	.section	.nv.info,"",@"SHT_CUDA_INFO"
	.align	4


	//----- nvinfo : EIATTR_REGCOUNT
	.align		4
        /*0000*/ 	.byte	0x04, 0x2f
        /*0002*/ 	.short	(.L_12 - .L_11)
	.align		4
.L_11:
        /*0004*/ 	.word	index@(_ZN7cutlass13device_kernelINS_4conv6kernel13ConvUniversalINS1_16ConvProblemShapeILNS1_8OperatorE2ELi2EEENS1_10collective14CollectiveConvINS1_46MainloopSm90TmaGmmaWarpSpecializedImplicitGemmILS5_2ELi9ELi2EN4cute5tupleIJNSA_1CILi1EEESD_SD_EEENS1_36KernelImplicitTmaWarpSpecializedSm90ELi1EEENSB_IJNSC_ILi64EEENSB_IJNSC_ILi128EEEEEENSB_IJSH_EEEEEENS_10bfloat16_tESM_NSA_8TiledMMAINSA_8MMA_AtomIJNSA_4SM904GMMA28MMA_64x128x16_F32BF16BF16_SSILNSQ_5MajorE1ELSS_1ELNSQ_7ScaleInE1ELST_1EEEEEENSA_6LayoutISE_NSB_IJNSC_ILi0EEESX_SX_EEEEENSB_IJNSA_10UnderscoreES10_S10_EEEEENS7_6detail26Sm90ImplicitGemmTileTraitsINSA_13SM90_TMA_LOADENSA_14ComposedLayoutINSA_7SwizzleILi3ELi4ELi3EEENSA_18smem_ptr_flag_bitsILi16EEENSW_INSB_IJNSB_IJSH_SD_EEENSB_IJNSC_ILi8EEES1C_EEENSB_IJSD_NSC_ILi9EEEEEEEEENSB_IJNSB_IJSD_SX_EEENSB_IJSH_NSC_ILi512EEEEEENSB_IJSX_NSC_ILi4096EEEEEEEEEEEEEvEENS14_INSA_20SM90_TMA_LOAD_IM2COLENS16_IS18_S1A_NSW_INSB_IJNSB_IJSH_NSC_ILi2EEEEEES1D_S1F_EEENSB_IJNSB_IJSD_S1K_EEES1J_NSB_IJSX_NSC_ILi8192EEEEEEEEEEEEEvEEEENS_8epilogue10collective6detail29Sm90TmaWarpSpecializedAdapterINS23_15DefaultEpilogueISM_NSB_IJlNSB_IJSD_llEEESX_EEES28_NS22_6thread17LinearCombinationISM_Li1EffLNS29_9ScaleType4KindE0ELNS_15FloatRoundStyleE2ESM_EENS_4gemm15EpilogueDefaultEEEEEvvEEEEvNT_6ParamsE)
        /*0008*/ 	.word	0x00000064


	//----- nvinfo : EIATTR_FRAME_SIZE
	.align		4
.L_12:
        /*000c*/ 	.byte	0x04, 0x11
        /*000e*/ 	.short	(.L_14 - .L_13)
	.align		4
.L_13:
        /*0010*/ 	.word	index@(_ZN7cutlass13device_kernelINS_4conv6kernel13ConvUniversalINS1_16ConvProblemShapeILNS1_8OperatorE2ELi2EEENS1_10collective14CollectiveConvINS1_46MainloopSm90TmaGmmaWarpSpecializedImplicitGemmILS5_2ELi9ELi2EN4cute5tupleIJNSA_1CILi1EEESD_SD_EEENS1_36KernelImplicitTmaWarpSpecializedSm90ELi1EEENSB_IJNSC_ILi64EEENSB_IJNSC_ILi128EEEEEENSB_IJSH_EEEEEENS_10bfloat16_tESM_NSA_8TiledMMAINSA_8MMA_AtomIJNSA_4SM904GMMA28MMA_64x128x16_F32BF16BF16_SSILNSQ_5MajorE1ELSS_1ELNSQ_7ScaleInE1ELST_1EEEEEENSA_6LayoutISE_NSB_IJNSC_ILi0EEESX_SX_EEEEENSB_IJNSA_10UnderscoreES10_S10_EEEEENS7_6detail26Sm90ImplicitGemmTileTraitsINSA_13SM90_TMA_LOADENSA_14ComposedLayoutINSA_7SwizzleILi3ELi4ELi3EEENSA_18smem_ptr_flag_bitsILi16EEENSW_INSB_IJNSB_IJSH_SD_EEENSB_IJNSC_ILi8EEES1C_EEENSB_IJSD_NSC_ILi9EEEEEEEEENSB_IJNSB_IJSD_SX_EEENSB_IJSH_NSC_ILi512EEEEEENSB_IJSX_NSC_ILi4096EEEEEEEEEEEEEvEENS14_INSA_20SM90_TMA_LOAD_IM2COLENS16_IS18_S1A_NSW_INSB_IJNSB_IJSH_NSC_ILi2EEEEEES1D_S1F_EEENSB_IJNSB_IJSD_S1K_EEES1J_NSB_IJSX_NSC_ILi8192EEEEEEEEEEEEEvEEEENS_8epilogue10collective6detail29Sm90TmaWarpSpecializedAdapterINS23_15DefaultEpilogueISM_NSB_IJlNSB_IJSD_llEEESX_EEES28_NS22_6thread17LinearCombinationISM_Li1EffLNS29_9ScaleType4KindE0ELNS_15FloatRoundStyleE2ESM_EENS_4gemm15EpilogueDefaultEEEEEvvEEEEvNT_6ParamsE)
        /*0014*/ 	.word	0x00000000


	//----- nvinfo : EIATTR_MIN_STACK_SIZE
	.align		4
.L_14:
        /*0018*/ 	.byte	0x04, 0x12
        /*001a*/ 	.short	(.L_16 - .L_15)
	.align		4
.L_15:
        /*001c*/ 	.word	index@(_ZN7cutlass13device_kernelINS_4conv6kernel13ConvUniversalINS1_16ConvProblemShapeILNS1_8OperatorE2ELi2EEENS1_10collective14CollectiveConvINS1_46MainloopSm90TmaGmmaWarpSpecializedImplicitGemmILS5_2ELi9ELi2EN4cute5tupleIJNSA_1CILi1EEESD_SD_EEENS1_36KernelImplicitTmaWarpSpecializedSm90ELi1EEENSB_IJNSC_ILi64EEENSB_IJNSC_ILi128EEEEEENSB_IJSH_EEEEEENS_10bfloat16_tESM_NSA_8TiledMMAINSA_8MMA_AtomIJNSA_4SM904GMMA28MMA_64x128x16_F32BF16BF16_SSILNSQ_5MajorE1ELSS_1ELNSQ_7ScaleInE1ELST_1EEEEEENSA_6LayoutISE_NSB_IJNSC_ILi0EEESX_SX_EEEEENSB_IJNSA_10UnderscoreES10_S10_EEEEENS7_6detail26Sm90ImplicitGemmTileTraitsINSA_13SM90_TMA_LOADENSA_14ComposedLayoutINSA_7SwizzleILi3ELi4ELi3EEENSA_18smem_ptr_flag_bitsILi16EEENSW_INSB_IJNSB_IJSH_SD_EEENSB_IJNSC_ILi8EEES1C_EEENSB_IJSD_NSC_ILi9EEEEEEEEENSB_IJNSB_IJSD_SX_EEENSB_IJSH_NSC_ILi512EEEEEENSB_IJSX_NSC_ILi4096EEEEEEEEEEEEEvEENS14_INSA_20SM90_TMA_LOAD_IM2COLENS16_IS18_S1A_NSW_INSB_IJNSB_IJSH_NSC_ILi2EEEEEES1D_S1F_EEENSB_IJNSB_IJSD_S1K_EEES1J_NSB_IJSX_NSC_ILi8192EEEEEEEEEEEEEvEEEENS_8epilogue10collective6detail29Sm90TmaWarpSpecializedAdapterINS23_15DefaultEpilogueISM_NSB_IJlNSB_IJSD_llEEESX_EEES28_NS22_6thread17LinearCombinationISM_Li1EffLNS29_9ScaleType4KindE0ELNS_15FloatRoundStyleE2ESM_EENS_4gemm15EpilogueDefaultEEEEEvvEEEEvNT_6ParamsE)
        /*0020*/ 	.word	0x00000000
.L_16:


//--------------------- .nv.compat                --------------------------
	.section	.nv.compat,"",@"SHT_CUDA_COMPAT_INFO"
	.align	4
        /*0000*/ 	.byte	0x02, 0x09, 0x01, 0x00, 0x02, 0x02, 0x04, 0x00, 0x02, 0x05, 0x05, 0x00, 0x03, 0x07, 0x01, 0x01
        /*0010*/ 	.byte	0x02, 0x03, 0x01, 0x00, 0x02, 0x06, 0x01, 0x00, 0x04, 0x0b, 0x08, 0x00, 0x00, 0x00, 0x00, 0x00
        /*0020*/ 	.byte	0x00, 0x00, 0x00, 0x00


//--------------------- .nv.info._ZN7cutlass13device_kernelINS_4conv6kernel13ConvUniversalINS1_16ConvProblemShapeILNS1_8OperatorE2ELi2EEENS1_10collective14CollectiveConvINS1_46MainloopSm90TmaGmmaWarpSpecializedImplicitGemmILS5_2ELi9ELi2EN4cute5tupleIJNSA_1CILi1EEESD_SD_EEENS1_36KernelImplicitTmaWarpSpecializedSm90ELi1EEENSB_IJNSC_ILi64EEENSB_IJNSC_ILi128EEEEEENSB_IJSH_EEEEEENS_10bfloat16_tESM_NSA_8TiledMMAINSA_8MMA_AtomIJNSA_4SM904GMMA28MMA_64x128x16_F32BF16BF16_SSILNSQ_5MajorE1ELSS_1ELNSQ_7ScaleInE1ELST_1EEEEEENSA_6LayoutISE_NSB_IJNSC_ILi0EEESX_SX_EEEEENSB_IJNSA_10UnderscoreES10_S10_EEEEENS7_6detail26Sm90ImplicitGemmTileTraitsINSA_13SM90_TMA_LOADENSA_14ComposedLayoutINSA_7SwizzleILi3ELi4ELi3EEENSA_18smem_ptr_flag_bitsILi16EEENSW_INSB_IJNSB_IJSH_SD_EEENSB_IJNSC_ILi8EEES1C_EEENSB_IJSD_NSC_ILi9EEEEEEEEENSB_IJNSB_IJSD_SX_EEENSB_IJSH_NSC_ILi512EEEEEENSB_IJSX_NSC_ILi4096EEEEEEEEEEEEEvEENS14_INSA_20SM90_TMA_LOAD_IM2COLENS16_IS18_S1A_NSW_INSB_IJNSB_IJSH_NSC_ILi2EEEEEES1D_S1F_EEENSB_IJNSB_IJSD_S1K_EEES1J_NSB_IJSX_NSC_ILi8192EEEEEEEEEEEEEvEEEENS_8epilogue10collective6detail29Sm90TmaWarpSpecializedAdapterINS23_15DefaultEpilogueISM_NSB_IJlNSB_IJSD_llEEESX_EEES28_NS22_6thread17LinearCombinationISM_Li1EffLNS29_9ScaleType4KindE0ELNS_15FloatRoundStyleE2ESM_EENS_4gemm15EpilogueDefaultEEEEEvvEEEEvNT_6ParamsE --------------------------
	.section	.nv.info._ZN7cutlass13device_kernelINS_4conv6kernel13ConvUniversalINS1_16ConvProblemShapeILNS1_8OperatorE2ELi2EEENS1_10collective14CollectiveConvINS1_46MainloopSm90TmaGmmaWarpSpecializedImplicitGemmILS5_2ELi9ELi2EN4cute5tupleIJNSA_1CILi1EEESD_SD_EEENS1_36KernelImplicitTmaWarpSpecializedSm90ELi1EEENSB_IJNSC_ILi64EEENSB_IJNSC_ILi128EEEEEENSB_IJSH_EEEEEENS_10bfloat16_tESM_NSA_8TiledMMAINSA_8MMA_AtomIJNSA_4SM904GMMA28MMA_64x128x16_F32BF16BF16_SSILNSQ_5MajorE1ELSS_1ELNSQ_7ScaleInE1ELST_1EEEEEENSA_6LayoutISE_NSB_IJNSC_ILi0EEESX_SX_EEEEENSB_IJNSA_10UnderscoreES10_S10_EEEEENS7_6detail26Sm90ImplicitGemmTileTraitsINSA_13SM90_TMA_LOADENSA_14ComposedLayoutINSA_7SwizzleILi3ELi4ELi3EEENSA_18smem_ptr_flag_bitsILi16EEENSW_INSB_IJNSB_IJSH_SD_EEENSB_IJNSC_ILi8EEES1C_EEENSB_IJSD_NSC_ILi9EEEEEEEEENSB_IJNSB_IJSD_SX_EEENSB_IJSH_NSC_ILi512EEEEEENSB_IJSX_NSC_ILi4096EEEEEEEEEEEEEvEENS14_INSA_20SM90_TMA_LOAD_IM2COLENS16_IS18_S1A_NSW_INSB_IJNSB_IJSH_NSC_ILi2EEEEEES1D_S1F_EEENSB_IJNSB_IJSD_S1K_EEES1J_NSB_IJSX_NSC_ILi8192EEEEEEEEEEEEEvEEEENS_8epilogue10collective6detail29Sm90TmaWarpSpecializedAdapterINS23_15DefaultEpilogueISM_NSB_IJlNSB_IJSD_llEEESX_EEES28_NS22_6thread17LinearCombinationISM_Li1EffLNS29_9ScaleType4KindE0ELNS_15FloatRoundStyleE2ESM_EENS_4gemm15EpilogueDefaultEEEEEvvEEEEvNT_6ParamsE,"",@"SHT_CUDA_INFO"
	.sectionflags	@""
	.align	4


	//----- nvinfo : EIATTR_CUDA_API_VERSION
	.align		4
        /*0000*/ 	.byte	0x04, 0x37
        /*0002*/ 	.short	(.L_18 - .L_17)
.L_17:
        /*0004*/ 	.word	0x00000082


	//----- nvinfo : EIATTR_KPARAM_INFO
	.align		4
.L_18:
        /*0008*/ 	.byte	0x04, 0x17
        /*000a*/ 	.short	(.L_20 - .L_19)
.L_19:
        /*000c*/ 	.word	0x00000000
        /*0010*/ 	.short	0x0000
        /*0012*/ 	.short	0x0070
        /*0014*/ 	.byte	0x00, 0xf0, 0x01, 0x0e


	//----- nvinfo : EIATTR_SPARSE_MMA_MASK
	.align		4
.L_20:
        /*0018*/ 	.byte	0x03, 0x50
        /*001a*/ 	.short	0x0000


	//----- nvinfo : EIATTR_MAXREG_COUNT
	.align		4
        /*001c*/ 	.byte	0x03, 0x1b
        /*001e*/ 	.short	0x00ff


	//----- nvinfo : EIATTR_NUM_BARRIERS
	.align		4
        /*0020*/ 	.byte	0x02, 0x4c
        /*0022*/ 	.byte	0x01
	.zero		1


	//----- nvinfo : EIATTR_MERCURY_ISA_VERSION
	.align		4
        /*0024*/ 	.byte	0x03, 0x5f
        /*0026*/ 	.short	0x0101


	//----- nvinfo : EIATTR_COOP_GROUP_MASK_REGIDS
	.align		4
        /*0028*/ 	.byte	0x04, 0x29
        /*002a*/ 	.short	(.L_22 - .L_21)


	//   ....[0]....
.L_21:
        /*002c*/ 	.word	0xffffffff


	//   ....[1]....
        /*0030*/ 	.word	0xffffffff


	//   ....[2]....
        /*0034*/ 	.word	0xffffffff


	//----- nvinfo : EIATTR_COOP_GROUP_INSTR_OFFSETS
	.align		4
.L_22:
        /*0038*/ 	.byte	0x04, 0x28
        /*003a*/ 	.short	(.L_24 - .L_23)


	//   ....[0]....
.L_23:
        /*003c*/ 	.word	0x00000060


	//   ....[1]....
        /*0040*/ 	.word	0x00000070


	//   ....[2]....
        /*0044*/ 	.word	0x00000130


	//----- nvinfo : EIATTR_MBARRIER_INSTR_OFFSETS
	.align		4
.L_24:
        /*0048*/ 	.byte	0x04, 0x39
        /*004a*/ 	.short	(.L_26 - .L_25)


	//   ....[0]....
.L_25:
        /*004c*/ 	.word	0x00000270
        /*0050*/ 	.word	0x000000ff
        /*0054*/ 	.word	0x00036000
        /*0058*/ 	.short	0x0100
        /*005a*/ 	.byte	0x08
	.zero		1


	//   ....[1]....
        /*005c*/ 	.word	0x00000280
        /*0060*/ 	.word	0x000000ff
        /*0064*/ 	.word	0x00036048
        /*0068*/ 	.short	0x0100
        /*006a*/ 	.byte	0x08
	.zero		1


	//   ....[2]....
        /*006c*/ 	.word	0x00000290
        /*0070*/ 	.word	0x000000ff
        /*0074*/ 	.word	0x00036008
        /*0078*/ 	.short	0x0100
        /*007a*/ 	.byte	0x08
	.zero		1


	//   ....[3]....
        /*007c*/ 	.word	0x000002a0
        /*0080*/ 	.word	0x000000ff
        /*0084*/ 	.word	0x00036050
        /*0088*/ 	.short	0x0100
        /*008a*/ 	.byte	0x08
	.zero		1


	//   ....[4]....
        /*008c*/ 	.word	0x000002b0
        /*0090*/ 	.word	0x000000ff
        /*0094*/ 	.word	0x00036010
        /*0098*/ 	.short	0x0100
        /*009a*/ 	.byte	0x08
	.zero		1


	//   ....[5]....
        /*009c*/ 	.word	0x000002c0
        /*00a0*/ 	.word	0x000000ff
        /*00a4*/ 	.word	0x00036058
        /*00a8*/ 	.short	0x0100
        /*00aa*/ 	.byte	0x08
	.zero		1


	//   ....[6]....
        /*00ac*/ 	.word	0x000002d0
        /*00b0*/ 	.word	0x000000ff
        /*00b4*/ 	.word	0x00036018
        /*00b8*/ 	.short	0x0100
        /*00ba*/ 	.byte	0x08
	.zero		1


	//   ....[7]....
        /*00bc*/ 	.word	0x000002e0
        /*00c0*/ 	.word	0x000000ff
        /*00c4*/ 	.word	0x00036060
        /*00c8*/ 	.short	0x0100
        /*00ca*/ 	.byte	0x08
	.zero		1


	//   ....[8]....
        /*00cc*/ 	.word	0x000002f0
        /*00d0*/ 	.word	0x000000ff
        /*00d4*/ 	.word	0x00036020
        /*00d8*/ 	.short	0x0100
        /*00da*/ 	.byte	0x08
	.zero		1


	//   ....[9]....
        /*00dc*/ 	.word	0x00000300
        /*00e0*/ 	.word	0x000000ff
        /*00e4*/ 	.word	0x00036068
        /*00e8*/ 	.short	0x0100
        /*00ea*/ 	.byte	0x08
	.zero		1


	//   ....[10]....
        /*00ec*/ 	.word	0x00000310
        /*00f0*/ 	.word	0x000000ff
        /*00f4*/ 	.word	0x00036028
        /*00f8*/ 	.short	0x0100
        /*00fa*/ 	.byte	0x08
	.zero		1


	//   ....[11]....
        /*00fc*/ 	.word	0x00000320
        /*0100*/ 	.word	0x000000ff
        /*0104*/ 	.word	0x00036070
        /*0108*/ 	.short	0x0100
        /*010a*/ 	.byte	0x08
	.zero		1


	//   ....[12]....
        /*010c*/ 	.word	0x00000330
        /*0110*/ 	.word	0x000000ff
        /*0114*/ 	.word	0x00036030
        /*0118*/ 	.short	0x0100
        /*011a*/ 	.byte	0x08
	.zero		1


	//   ....[13]....
        /*011c*/ 	.word	0x00000340
        /*0120*/ 	.word	0x000000ff
        /*0124*/ 	.word	0x00036078
        /*0128*/ 	.short	0x0100
        /*012a*/ 	.byte	0x08
	.zero		1


	//   ....[14]....
        /*012c*/ 	.word	0x00000350
        /*0130*/ 	.word	0x000000ff
        /*0134*/ 	.word	0x00036038
        /*0138*/ 	.short	0x0100
        /*013a*/ 	.byte	0x08
	.zero		1


	//   ....[15]....
        /*013c*/ 	.word	0x00000360
        /*0140*/ 	.word	0x000000ff
        /*0144*/ 	.word	0x00036080
        /*0148*/ 	.short	0x0100
        /*014a*/ 	.byte	0x08
	.zero		1


	//   ....[16]....
        /*014c*/ 	.word	0x00000370
        /*0150*/ 	.word	0x000000ff
        /*0154*/ 	.word	0x00036040
        /*0158*/ 	.short	0x0100
        /*015a*/ 	.byte	0x08
	.zero		1


	//   ....[17]....
        /*015c*/ 	.word	0x00000380
        /*0160*/ 	.word	0x000000ff
        /*0164*/ 	.word	0x00036088
        /*0168*/ 	.short	0x0100
        /*016a*/ 	.byte	0x08
	.zero		1


	//   ....[18]....
        /*016c*/ 	.word	0x00000dd0
        /*0170*/ 	.word	0x00000004
        /*0174*/ 	.word	0x00036000
        /*0178*/ 	.short	0x010a
        /*017a*/ 	.byte	0x3f
	.zero		1


	//   ....[19]....
        /*017c*/ 	.word	0x00001150
        /*0180*/ 	.word	0x0000000a
        /*0184*/ 	.word	0x00036000
        /*0188*/ 	.short	0x010a
        /*018a*/ 	.byte	0x3f
	.zero		1


	//   ....[20]....
        /*018c*/ 	.word	0x00001370
        /*0190*/ 	.word	0x000000ff
        /*0194*/ 	.word	0x00000000
        /*0198*/ 	.short	0x0101
        /*019a*/ 	.byte	0x06
	.zero		1


	//   ....[21]....
        /*019c*/ 	.word	0x00001580
        /*01a0*/ 	.word	0x00000003
        /*01a4*/ 	.word	0x00000000
        /*01a8*/ 	.short	0x0101
        /*01aa*/ 	.byte	0x3f
	.zero		1


	//   ....[22]....
        /*01ac*/ 	.word	0x00005eb0
        /*01b0*/ 	.word	0x00000005
        /*01b4*/ 	.word	0x00036048
        /*01b8*/ 	.short	0x010a
        /*01ba*/ 	.byte	0x3f
	.zero		1


	//   ....[23]....
        /*01bc*/ 	.word	0x00006580
        /*01c0*/ 	.word	0x00000004
        /*01c4*/ 	.word	0x00000000
        /*01c8*/ 	.short	0x010a
        /*01ca*/ 	.byte	0x3f
	.zero		1


	//   ....[24]....
        /*01cc*/ 	.word	0x00006630
        /*01d0*/ 	.word	0x00000000
        /*01d4*/ 	.word	0x00000000
        /*01d8*/ 	.short	0x010a
        /*01da*/ 	.byte	0x3f
	.zero		1


	//   ....[25]....
        /*01dc*/ 	.word	0x000066e0
        /*01e0*/ 	.word	0x00000000
        /*01e4*/ 	.word	0x00000000
        /*01e8*/ 	.short	0x010a
        /*01ea*/ 	.byte	0x3f
	.zero		1


	//   ....[26]....
        /*01ec*/ 	.word	0x00006790
        /*01f0*/ 	.word	0x00000000
        /*01f4*/ 	.word	0x00000000
        /*01f8*/ 	.short	0x010a
        /*01fa*/ 	.byte	0x3f
	.zero		1


	//   ....[27]....
        /*01fc*/ 	.word	0x00006840
        /*0200*/ 	.word	0x00000000
        /*0204*/ 	.word	0x00000000
        /*0208*/ 	.short	0x010a
        /*020a*/ 	.byte	0x3f
	.zero		1


	//   ....[28]....
        /*020c*/ 	.word	0x000068f0
        /*0210*/ 	.word	0x00000000
        /*0214*/ 	.word	0x00000000
        /*0218*/ 	.short	0x010a
        /*021a*/ 	.byte	0x3f
	.zero		1


	//   ....[29]....
        /*021c*/ 	.word	0x000069a0
        /*0220*/ 	.word	0x00000000
        /*0224*/ 	.word	0x00000000
        /*0228*/ 	.short	0x010a
        /*022a*/ 	.byte	0x3f
	.zero		1


	//   ....[30]....
        /*022c*/ 	.word	0x00006a50
        /*0230*/ 	.word	0x00000000
        /*0234*/ 	.word	0x00000000
        /*0238*/ 	.short	0x010a
        /*023a*/ 	.byte	0x3f
	.zero		1


	//   ....[31]....
        /*023c*/ 	.word	0x00006b00
        /*0240*/ 	.word	0x00000002
        /*0244*/ 	.word	0x00000000
        /*0248*/ 	.short	0x010a
        /*024a*/ 	.byte	0x3f
	.zero		1


	//----- nvinfo : EIATTR_NUM_MBARRIERS
	.align		4
.L_26:
        /*024c*/ 	.byte	0x03, 0x38
        /*024e*/ 	.short	0x0012


	//----- nvinfo : EIATTR_EXIT_INSTR_OFFSETS
	.align		4
        /*0250*/ 	.byte	0x04, 0x1c
        /*0252*/ 	.short	(.L_28 - .L_27)


	//   ....[0]....
.L_27:
        /*0254*/ 	.word	0x00000b00


	//   ....[1]....
        /*0258*/ 	.word	0x000017b0


	//   ....[2]....
        /*025c*/ 	.word	0x000018c0


	//   ....[3]....
        /*0260*/ 	.word	0x00004a10


	//   ....[4]....
        /*0264*/ 	.word	0x00004a40


	//   ....[5]....
        /*0268*/ 	.word	0x00005c90


	//   ....[6]....
        /*026c*/ 	.word	0x00005cc0


	//   ....[7]....
        /*0270*/ 	.word	0x00005ce0


	//   ....[8]....
        /*0274*/ 	.word	0x00006470


	//   ....[9]....
        /*0278*/ 	.word	0x00006b30


	//----- nvinfo : EIATTR_MAX_THREADS
	.align		4
.L_28:
        /*027c*/ 	.byte	0x04, 0x05
        /*027e*/ 	.short	(.L_30 - .L_29)
.L_29:
        /*0280*/ 	.word	0x00000100
        /*0284*/ 	.word	0x00000001
        /*0288*/ 	.word	0x00000001


	//----- nvinfo : EIATTR_CRS_STACK_SIZE
	.align		4
.L_30:
        /*028c*/ 	.byte	0x04, 0x1e
        /*028e*/ 	.short	(.L_32 - .L_31)
.L_31:
        /*0290*/ 	.word	0x00000000


	//----- nvinfo : EIATTR_CBANK_PARAM_SIZE
	.align		4
.L_32:
        /*0294*/ 	.byte	0x03, 0x19
        /*0296*/ 	.short	0x03f0


	//----- nvinfo : EIATTR_PARAM_CBANK
	.align		4
        /*0298*/ 	.byte	0x04, 0x0a
        /*029a*/ 	.short	(.L_34 - .L_33)
	.align		4
.L_33:
        /*029c*/ 	.word	index@(.nv.constant0._ZN7cutlass13device_kernelINS_4conv6kernel13ConvUniversalINS1_16ConvProblemShapeILNS1_8OperatorE2ELi2EEENS1_10collective14CollectiveConvINS1_46MainloopSm90TmaGmmaWarpSpecializedImplicitGemmILS5_2ELi9ELi2EN4cute5tupleIJNSA_1CILi1EEESD_SD_EEENS1_36KernelImplicitTmaWarpSpecializedSm90ELi1EEENSB_IJNSC_ILi64EEENSB_IJNSC_ILi128EEEEEENSB_IJSH_EEEEEENS_10bfloat16_tESM_NSA_8TiledMMAINSA_8MMA_AtomIJNSA_4SM904GMMA28MMA_64x128x16_F32BF16BF16_SSILNSQ_5MajorE1ELSS_1ELNSQ_7ScaleInE1ELST_1EEEEEENSA_6LayoutISE_NSB_IJNSC_ILi0EEESX_SX_EEEEENSB_IJNSA_10UnderscoreES10_S10_EEEEENS7_6detail26Sm90ImplicitGemmTileTraitsINSA_13SM90_TMA_LOADENSA_14ComposedLayoutINSA_7SwizzleILi3ELi4ELi3EEENSA_18smem_ptr_flag_bitsILi16EEENSW_INSB_IJNSB_IJSH_SD_EEENSB_IJNSC_ILi8EEES1C_EEENSB_IJSD_NSC_ILi9EEEEEEEEENSB_IJNSB_IJSD_SX_EEENSB_IJSH_NSC_ILi512EEEEEENSB_IJSX_NSC_ILi4096EEEEEEEEEEEEEvEENS14_INSA_20SM90_TMA_LOAD_IM2COLENS16_IS18_S1A_NSW_INSB_IJNSB_IJSH_NSC_ILi2EEEEEES1D_S1F_EEENSB_IJNSB_IJSD_S1K_EEES1J_NSB_IJSX_NSC_ILi8192EEEEEEEEEEEEEvEEEENS_8epilogue10collective6detail29Sm90TmaWarpSpecializedAdapterINS23_15DefaultEpilogueISM_NSB_IJlNSB_IJSD_llEEESX_EEES28_NS22_6thread17LinearCombinationISM_Li1EffLNS29_9ScaleType4KindE0ELNS_15FloatRoundStyleE2ESM_EENS_4gemm15EpilogueDefaultEEEEEvvEEEEvNT_6ParamsE)
        /*02a0*/ 	.short	0x0210
        /*02a2*/ 	.short	0x03f0


	//----- nvinfo : EIATTR_SW_WAR
	.align		4
.L_34:
        /*02a4*/ 	.byte	0x04, 0x36
        /*02a6*/ 	.short	(.L_36 - .L_35)
.L_35:
        /*02a8*/ 	.word	0x00000008
.L_36:


//--------------------- .nv.callgraph             --------------------------
	.section	.nv.callgraph,"",@"SHT_CUDA_CALLGRAPH"
	.align	4
	.sectionentsize	8
	.align		4
        /*0000*/ 	.word	0x00000000
	.align		4
        /*0004*/ 	.word	0xffffffff
	.align		4
        /*0008*/ 	.word	0x00000000
	.align		4
        /*000c*/ 	.word	0xfffffffe
	.align		4
        /*0010*/ 	.word	0x00000000
	.align		4
        /*0014*/ 	.word	0xfffffffd
	.align		4
        /*0018*/ 	.word	0x00000000
	.align		4
        /*001c*/ 	.word	0xfffffffc


//--------------------- .nv.constant4             --------------------------
	.section	.nv.constant4,"a",@progbits
	.align	8
	.align		8
.nv.constant4:
        /*0000*/ 	.dword	_ZN39_INTERNAL_ee5f6ff8_4_k_cu_3180aa6e_37424cuda3std3__45__cpo5beginE
	.align		8
        /*0008*/ 	.dword	_ZN39_INTERNAL_ee5f6ff8_4_k_cu_3180aa6e_37424cuda3std3__45__cpo3endE
	.align		8
        /*0010*/ 	.dword	_ZN39_INTERNAL_ee5f6ff8_4_k_cu_3180aa6e_37424cuda3std3__45__cpo6cbeginE
	.align		8
        /*0018*/ 	.dword	_ZN39_INTERNAL_ee5f6ff8_4_k_cu_3180aa6e_37424cuda3std3__45__cpo4cendE
	.align		8
        /*0020*/ 	.dword	_ZN39_INTERNAL_ee5f6ff8_4_k_cu_3180aa6e_37424cuda3std3__441_GLOBAL__N__ee5f6ff8_4_k_cu_3180aa6e_37426ignoreE
	.align		8
        /*0028*/ 	.dword	_ZN39_INTERNAL_ee5f6ff8_4_k_cu_3180aa6e_37424cuda3std3__419piecewise_constructE
	.align		8
        /*0030*/ 	.dword	_ZN39_INTERNAL_ee5f6ff8_4_k_cu_3180aa6e_37424cuda3std3__48in_placeE
	.align		8
        /*0038*/ 	.dword	_ZN39_INTERNAL_ee5f6ff8_4_k_cu_3180aa6e_37424cuda3std6ranges3__45__cpo4swapE
	.align		8
        /*0040*/ 	.dword	_ZN39_INTERNAL_ee5f6ff8_4_k_cu_3180aa6e_37424cuda3std6ranges3__45__cpo9iter_moveE
	.align		8
        /*0048*/ 	.dword	_ZN39_INTERNAL_ee5f6ff8_4_k_cu_3180aa6e_37424cute7productE
	.align		8
        /*0050*/ 	.dword	_ZN39_INTERNAL_ee5f6ff8_4_k_cu_3180aa6e_37424cute1_E


//--------------------- .text._ZN7cutlass13device_kernelINS_4conv6kernel13ConvUniversalINS1_16ConvProblemShapeILNS1_8OperatorE2ELi2EEENS1_10collective14CollectiveConvINS1_46MainloopSm90TmaGmmaWarpSpecializedImplicitGemmILS5_2ELi9ELi2EN4cute5tupleIJNSA_1CILi1EEESD_SD_EEENS1_36KernelImplicitTmaWarpSpecializedSm90ELi1EEENSB_IJNSC_ILi64EEENSB_IJNSC_ILi128EEEEEENSB_IJSH_EEEEEENS_10bfloat16_tESM_NSA_8TiledMMAINSA_8MMA_AtomIJNSA_4SM904GMMA28MMA_64x128x16_F32BF16BF16_SSILNSQ_5MajorE1ELSS_1ELNSQ_7ScaleInE1ELST_1EEEEEENSA_6LayoutISE_NSB_IJNSC_ILi0EEESX_SX_EEEEENSB_IJNSA_10UnderscoreES10_S10_EEEEENS7_6detail26Sm90ImplicitGemmTileTraitsINSA_13SM90_TMA_LOADENSA_14ComposedLayoutINSA_7SwizzleILi3ELi4ELi3EEENSA_18smem_ptr_flag_bitsILi16EEENSW_INSB_IJNSB_IJSH_SD_EEENSB_IJNSC_ILi8EEES1C_EEENSB_IJSD_NSC_ILi9EEEEEEEEENSB_IJNSB_IJSD_SX_EEENSB_IJSH_NSC_ILi512EEEEEENSB_IJSX_NSC_ILi4096EEEEEEEEEEEEEvEENS14_INSA_20SM90_TMA_LOAD_IM2COLENS16_IS18_S1A_NSW_INSB_IJNSB_IJSH_NSC_ILi2EEEEEES1D_S1F_EEENSB_IJNSB_IJSD_S1K_EEES1J_NSB_IJSX_NSC_ILi8192EEEEEEEEEEEEEvEEEENS_8epilogue10collective6detail29Sm90TmaWarpSpecializedAdapterINS23_15DefaultEpilogueISM_NSB_IJlNSB_IJSD_llEEESX_EEES28_NS22_6thread17LinearCombinationISM_Li1EffLNS29_9ScaleType4KindE0ELNS_15FloatRoundStyleE2ESM_EENS_4gemm15EpilogueDefaultEEEEEvvEEEEvNT_6ParamsE --------------------------
	.section	.text._ZN7cutlass13device_kernelINS_4conv6kernel13ConvUniversalINS1_16ConvProblemShapeILNS1_8OperatorE2ELi2EEENS1_10collective14CollectiveConvINS1_46MainloopSm90TmaGmmaWarpSpecializedImplicitGemmILS5_2ELi9ELi2EN4cute5tupleIJNSA_1CILi1EEESD_SD_EEENS1_36KernelImplicitTmaWarpSpecializedSm90ELi1EEENSB_IJNSC_ILi64EEENSB_IJNSC_ILi128EEEEEENSB_IJSH_EEEEEENS_10bfloat16_tESM_NSA_8TiledMMAINSA_8MMA_AtomIJNSA_4SM904GMMA28MMA_64x128x16_F32BF16BF16_SSILNSQ_5MajorE1ELSS_1ELNSQ_7ScaleInE1ELST_1EEEEEENSA_6LayoutISE_NSB_IJNSC_ILi0EEESX_SX_EEEEENSB_IJNSA_10UnderscoreES10_S10_EEEEENS7_6detail26Sm90ImplicitGemmTileTraitsINSA_13SM90_TMA_LOADENSA_14ComposedLayoutINSA_7SwizzleILi3ELi4ELi3EEENSA_18smem_ptr_flag_bitsILi16EEENSW_INSB_IJNSB_IJSH_SD_EEENSB_IJNSC_ILi8EEES1C_EEENSB_IJSD_NSC_ILi9EEEEEEEEENSB_IJNSB_IJSD_SX_EEENSB_IJSH_NSC_ILi512EEEEEENSB_IJSX_NSC_ILi4096EEEEEEEEEEEEEvEENS14_INSA_20SM90_TMA_LOAD_IM2COLENS16_IS18_S1A_NSW_INSB_IJNSB_IJSH_NSC_ILi2EEEEEES1D_S1F_EEENSB_IJNSB_IJSD_S1K_EEES1J_NSB_IJSX_NSC_ILi8192EEEEEEEEEEEEEvEEEENS_8epilogue10collective6detail29Sm90TmaWarpSpecializedAdapterINS23_15DefaultEpilogueISM_NSB_IJlNSB_IJSD_llEEESX_EEES28_NS22_6thread17LinearCombinationISM_Li1EffLNS29_9ScaleType4KindE0ELNS_15FloatRoundStyleE2ESM_EENS_4gemm15EpilogueDefaultEEEEEvvEEEEvNT_6ParamsE,"ax",@progbits
	.align	128
.text._ZN7cutlass13device_kernelINS_4conv6kernel13ConvUniversalINS1_16ConvProblemShapeILNS1_8OperatorE2ELi2EEENS1_10collective14CollectiveConvINS1_46MainloopSm90TmaGmmaWarpSpecializedImplicitGemmILS5_2ELi9ELi2EN4cute5tupleIJNSA_1CILi1EEESD_SD_EEENS1_36KernelImplicitTmaWarpSpecializedSm90ELi1EEENSB_IJNSC_ILi64EEENSB_IJNSC_ILi128EEEEEENSB_IJSH_EEEEEENS_10bfloat16_tESM_NSA_8TiledMMAINSA_8MMA_AtomIJNSA_4SM904GMMA28MMA_64x128x16_F32BF16BF16_SSILNSQ_5MajorE1ELSS_1ELNSQ_7ScaleInE1ELST_1EEEEEENSA_6LayoutISE_NSB_IJNSC_ILi0EEESX_SX_EEEEENSB_IJNSA_10UnderscoreES10_S10_EEEEENS7_6detail26Sm90ImplicitGemmTileTraitsINSA_13SM90_TMA_LOADENSA_14ComposedLayoutINSA_7SwizzleILi3ELi4ELi3EEENSA_18smem_ptr_flag_bitsILi16EEENSW_INSB_IJNSB_IJSH_SD_EEENSB_IJNSC_ILi8EEES1C_EEENSB_IJSD_NSC_ILi9EEEEEEEEENSB_IJNSB_IJSD_SX_EEENSB_IJSH_NSC_ILi512EEEEEENSB_IJSX_NSC_ILi4096EEEEEEEEEEEEEvEENS14_INSA_20SM90_TMA_LOAD_IM2COLENS16_IS18_S1A_NSW_INSB_IJNSB_IJSH_NSC_ILi2EEEEEES1D_S1F_EEENSB_IJNSB_IJSD_S1K_EEES1J_NSB_IJSX_NSC_ILi8192EEEEEEEEEEEEEvEEEENS_8epilogue10collective6detail29Sm90TmaWarpSpecializedAdapterINS23_15DefaultEpilogueISM_NSB_IJlNSB_IJSD_llEEESX_EEES28_NS22_6thread17LinearCombinationISM_Li1EffLNS29_9ScaleType4KindE0ELNS_15FloatRoundStyleE2ESM_EENS_4gemm15EpilogueDefaultEEEEEvvEEEEvNT_6ParamsE:
        .type           _ZN7cutlass13device_kernelINS_4conv6kernel13ConvUniversalINS1_16ConvProblemShapeILNS1_8OperatorE2ELi2EEENS1_10collective14CollectiveConvINS1_46MainloopSm90TmaGmmaWarpSpecializedImplicitGemmILS5_2ELi9ELi2EN4cute5tupleIJNSA_1CILi1EEESD_SD_EEENS1_36KernelImplicitTmaWarpSpecializedSm90ELi1EEENSB_IJNSC_ILi64EEENSB_IJNSC_ILi128EEEEEENSB_IJSH_EEEEEENS_10bfloat16_tESM_NSA_8TiledMMAINSA_8MMA_AtomIJNSA_4SM904GMMA28MMA_64x128x16_F32BF16BF16_SSILNSQ_5MajorE1ELSS_1ELNSQ_7ScaleInE1ELST_1EEEEEENSA_6LayoutISE_NSB_IJNSC_ILi0EEESX_SX_EEEEENSB_IJNSA_10UnderscoreES10_S10_EEEEENS7_6detail26Sm90ImplicitGemmTileTraitsINSA_13SM90_TMA_LOADENSA_14ComposedLayoutINSA_7SwizzleILi3ELi4ELi3EEENSA_18smem_ptr_flag_bitsILi16EEENSW_INSB_IJNSB_IJSH_SD_EEENSB_IJNSC_ILi8EEES1C_EEENSB_IJSD_NSC_ILi9EEEEEEEEENSB_IJNSB_IJSD_SX_EEENSB_IJSH_NSC_ILi512EEEEEENSB_IJSX_NSC_ILi4096EEEEEEEEEEEEEvEENS14_INSA_20SM90_TMA_LOAD_IM2COLENS16_IS18_S1A_NSW_INSB_IJNSB_IJSH_NSC_ILi2EEEEEES1D_S1F_EEENSB_IJNSB_IJSD_S1K_EEES1J_NSB_IJSX_NSC_ILi8192EEEEEEEEEEEEEvEEEENS_8epilogue10collective6detail29Sm90TmaWarpSpecializedAdapterINS23_15DefaultEpilogueISM_NSB_IJlNSB_IJSD_llEEESX_EEES28_NS22_6thread17LinearCombinationISM_Li1EffLNS29_9ScaleType4KindE0ELNS_15FloatRoundStyleE2ESM_EENS_4gemm15EpilogueDefaultEEEEEvvEEEEvNT_6ParamsE,@function
        .size           _ZN7cutlass13device_kernelINS_4conv6kernel13ConvUniversalINS1_16ConvProblemShapeILNS1_8OperatorE2ELi2EEENS1_10collective14CollectiveConvINS1_46MainloopSm90TmaGmmaWarpSpecializedImplicitGemmILS5_2ELi9ELi2EN4cute5tupleIJNSA_1CILi1EEESD_SD_EEENS1_36KernelImplicitTmaWarpSpecializedSm90ELi1EEENSB_IJNSC_ILi64EEENSB_IJNSC_ILi128EEEEEENSB_IJSH_EEEEEENS_10bfloat16_tESM_NSA_8TiledMMAINSA_8MMA_AtomIJNSA_4SM904GMMA28MMA_64x128x16_F32BF16BF16_SSILNSQ_5MajorE1ELSS_1ELNSQ_7ScaleInE1ELST_1EEEEEENSA_6LayoutISE_NSB_IJNSC_ILi0EEESX_SX_EEEEENSB_IJNSA_10UnderscoreES10_S10_EEEEENS7_6detail26Sm90ImplicitGemmTileTraitsINSA_13SM90_TMA_LOADENSA_14ComposedLayoutINSA_7SwizzleILi3ELi4ELi3EEENSA_18smem_ptr_flag_bitsILi16EEENSW_INSB_IJNSB_IJSH_SD_EEENSB_IJNSC_ILi8EEES1C_EEENSB_IJSD_NSC_ILi9EEEEEEEEENSB_IJNSB_IJSD_SX_EEENSB_IJSH_NSC_ILi512EEEEEENSB_IJSX_NSC_ILi4096EEEEEEEEEEEEEvEENS14_INSA_20SM90_TMA_LOAD_IM2COLENS16_IS18_S1A_NSW_INSB_IJNSB_IJSH_NSC_ILi2EEEEEES1D_S1F_EEENSB_IJNSB_IJSD_S1K_EEES1J_NSB_IJSX_NSC_ILi8192EEEEEEEEEEEEEvEEEENS_8epilogue10collective6detail29Sm90TmaWarpSpecializedAdapterINS23_15DefaultEpilogueISM_NSB_IJlNSB_IJSD_llEEESX_EEES28_NS22_6thread17LinearCombinationISM_Li1EffLNS29_9ScaleType4KindE0ELNS_15FloatRoundStyleE2ESM_EENS_4gemm15EpilogueDefaultEEEEEvvEEEEvNT_6ParamsE,(.L_x_163 - _ZN7cutlass13device_kernelINS_4conv6kernel13ConvUniversalINS1_16ConvProblemShapeILNS1_8OperatorE2ELi2EEENS1_10collective14CollectiveConvINS1_46MainloopSm90TmaGmmaWarpSpecializedImplicitGemmILS5_2ELi9ELi2EN4cute5tupleIJNSA_1CILi1EEESD_SD_EEENS1_36KernelImplicitTmaWarpSpecializedSm90ELi1EEENSB_IJNSC_ILi64EEENSB_IJNSC_ILi128EEEEEENSB_IJSH_EEEEEENS_10bfloat16_tESM_NSA_8TiledMMAINSA_8MMA_AtomIJNSA_4SM904GMMA28MMA_64x128x16_F32BF16BF16_SSILNSQ_5MajorE1ELSS_1ELNSQ_7ScaleInE1ELST_1EEEEEENSA_6LayoutISE_NSB_IJNSC_ILi0EEESX_SX_EEEEENSB_IJNSA_10UnderscoreES10_S10_EEEEENS7_6detail26Sm90ImplicitGemmTileTraitsINSA_13SM90_TMA_LOADENSA_14ComposedLayoutINSA_7SwizzleILi3ELi4ELi3EEENSA_18smem_ptr_flag_bitsILi16EEENSW_INSB_IJNSB_IJSH_SD_EEENSB_IJNSC_ILi8EEES1C_EEENSB_IJSD_NSC_ILi9EEEEEEEEENSB_IJNSB_IJSD_SX_EEENSB_IJSH_NSC_ILi512EEEEEENSB_IJSX_NSC_ILi4096EEEEEEEEEEEEEvEENS14_INSA_20SM90_TMA_LOAD_IM2COLENS16_IS18_S1A_NSW_INSB_IJNSB_IJSH_NSC_ILi2EEEEEES1D_S1F_EEENSB_IJNSB_IJSD_S1K_EEES1J_NSB_IJSX_NSC_ILi8192EEEEEEEEEEEEEvEEEENS_8epilogue10collective6detail29Sm90TmaWarpSpecializedAdapterINS23_15DefaultEpilogueISM_NSB_IJlNSB_IJSD_llEEESX_EEES28_NS22_6thread17LinearCombinationISM_Li1EffLNS29_9ScaleType4KindE0ELNS_15FloatRoundStyleE2ESM_EENS_4gemm15EpilogueDefaultEEEEEvvEEEEvNT_6ParamsE)
        .other          _ZN7cutlass13device_kernelINS_4conv6kernel13ConvUniversalINS1_16ConvProblemShapeILNS1_8OperatorE2ELi2EEENS1_10collective14CollectiveConvINS1_46MainloopSm90TmaGmmaWarpSpecializedImplicitGemmILS5_2ELi9ELi2EN4cute5tupleIJNSA_1CILi1EEESD_SD_EEENS1_36KernelImplicitTmaWarpSpecializedSm90ELi1EEENSB_IJNSC_ILi64EEENSB_IJNSC_ILi128EEEEEENSB_IJSH_EEEEEENS_10bfloat16_tESM_NSA_8TiledMMAINSA_8MMA_AtomIJNSA_4SM904GMMA28MMA_64x128x16_F32BF16BF16_SSILNSQ_5MajorE1ELSS_1ELNSQ_7ScaleInE1ELST_1EEEEEENSA_6LayoutISE_NSB_IJNSC_ILi0EEESX_SX_EEEEENSB_IJNSA_10UnderscoreES10_S10_EEEEENS7_6detail26Sm90ImplicitGemmTileTraitsINSA_13SM90_TMA_LOADENSA_14ComposedLayoutINSA_7SwizzleILi3ELi4ELi3EEENSA_18smem_ptr_flag_bitsILi16EEENSW_INSB_IJNSB_IJSH_SD_EEENSB_IJNSC_ILi8EEES1C_EEENSB_IJSD_NSC_ILi9EEEEEEEEENSB_IJNSB_IJSD_SX_EEENSB_IJSH_NSC_ILi512EEEEEENSB_IJSX_NSC_ILi4096EEEEEEEEEEEEEvEENS14_INSA_20SM90_TMA_LOAD_IM2COLENS16_IS18_S1A_NSW_INSB_IJNSB_IJSH_NSC_ILi2EEEEEES1D_S1F_EEENSB_IJNSB_IJSD_S1K_EEES1J_NSB_IJSX_NSC_ILi8192EEEEEEEEEEEEEvEEEENS_8epilogue10collective6detail29Sm90TmaWarpSpecializedAdapterINS23_15DefaultEpilogueISM_NSB_IJlNSB_IJSD_llEEESX_EEES28_NS22_6thread17LinearCombinationISM_Li1EffLNS29_9ScaleType4KindE0ELNS_15FloatRoundStyleE2ESM_EENS_4gemm15EpilogueDefaultEEEEEvvEEEEvNT_6ParamsE,@"STO_CUDA_ENTRY STV_DEFAULT"
_ZN7cutlass13device_kernelINS_4conv6kernel13ConvUniversalINS1_16ConvProblemShapeILNS1_8OperatorE2ELi2EEENS1_10collective14CollectiveConvINS1_46MainloopSm90TmaGmmaWarpSpecializedImplicitGemmILS5_2ELi9ELi2EN4cute5tupleIJNSA_1CILi1EEESD_SD_EEENS1_36KernelImplicitTmaWarpSpecializedSm90ELi1EEENSB_IJNSC_ILi64EEENSB_IJNSC_ILi128EEEEEENSB_IJSH_EEEEEENS_10bfloat16_tESM_NSA_8TiledMMAINSA_8MMA_AtomIJNSA_4SM904GMMA28MMA_64x128x16_F32BF16BF16_SSILNSQ_5MajorE1ELSS_1ELNSQ_7ScaleInE1ELST_1EEEEEENSA_6LayoutISE_NSB_IJNSC_ILi0EEESX_SX_EEEEENSB_IJNSA_10UnderscoreES10_S10_EEEEENS7_6detail26Sm90ImplicitGemmTileTraitsINSA_13SM90_TMA_LOADENSA_14ComposedLayoutINSA_7SwizzleILi3ELi4ELi3EEENSA_18smem_ptr_flag_bitsILi16EEENSW_INSB_IJNSB_IJSH_SD_EEENSB_IJNSC_ILi8EEES1C_EEENSB_IJSD_NSC_ILi9EEEEEEEEENSB_IJNSB_IJSD_SX_EEENSB_IJSH_NSC_ILi512EEEEEENSB_IJSX_NSC_ILi4096EEEEEEEEEEEEEvEENS14_INSA_20SM90_TMA_LOAD_IM2COLENS16_IS18_S1A_NSW_INSB_IJNSB_IJSH_NSC_ILi2EEEEEES1D_S1F_EEENSB_IJNSB_IJSD_S1K_EEES1J_NSB_IJSX_NSC_ILi8192EEEEEEEEEEEEEvEEEENS_8epilogue10collective6detail29Sm90TmaWarpSpecializedAdapterINS23_15DefaultEpilogueISM_NSB_IJlNSB_IJSD_llEEESX_EEES28_NS22_6thread17LinearCombinationISM_Li1EffLNS29_9ScaleType4KindE0ELNS_15FloatRoundStyleE2ESM_EENS_4gemm15EpilogueDefaultEEEEEvvEEEEvNT_6ParamsE:
[----:B------:R-:W-:Y:S01]  /*0000*/  LDC R1, c[0x0][0x28] ;  /* 0x00000a00ff017b82 */ /* 0x000fe20000000800 */
[----:B------:R-:W0:Y:S01]  /*0010*/  S2R R12, SR_TID.X ;  /* 0x00000000000c7919 */ /* 0x000e220000002100 */
[----:B------:R-:W-:Y:S01]  /*0020*/  ELECT P0, URZ, PT ;  /* 0x00000000003f782f */ /* 0x000fe20003800000 */
[----:B------:R-:W-:Y:S01]  /*0030*/  BSSY B0, `(.L_x_0) ;  /* 0x000000f000007945 */ /* 0x000fe20003800000 */
[--C-:B0-----:R-:W-:Y:S02]  /*0040*/  SHF.R.U32.HI R0, RZ, 0x5, R12.reuse ;  /* 0x00000005ff007819 */ /* 0x101fe4000001160c */
[----:B------:R-:W-:-:S03]  /*0050*/  SHF.R.U32.HI R3, RZ, 0x7, R12 ;  /* 0x00000007ff037819 */ /* 0x000fc6000001160c */
[----:B------:R-:W0:Y:S04]  /*0060*/  SHFL.IDX PT, R2, R0, RZ, 0x1f ;  /* 0x00001fff00027589 */ /* 0x000e2800000e0000 */
[----:B------:R1:W2:Y:S01]  /*0070*/  SHFL.IDX PT, R10, R3, RZ, 0x1f ;  /* 0x00001fff030a7589 */ /* 0x0002a200000e0000 */
[----:B0-----:R-:W-:-:S13]  /*0080*/  ISETP.NE.OR P0, PT, R2, RZ, !P0 ;  /* 0x000000ff0200720c */ /* 0x001fda0004705670 */
[----:B-12---:R-:W-:Y:S05]  /*0090*/  @P0 BRA `(.L_x_1) ;  /* 0x0000000000200947 */ /* 0x006fea0003800000 */
[----:B------:R-:W-:Y:S02]  /*00a0*/  ULDC.64 UR4, c[0x0][0x198] ;  /* 0x0000660000047ab9 */ /* 0x000fe40000000a00 */
[----:B------:R-:W-:Y:S02]  /*00b0*/  UIADD3 UR6, UP0, UR4, 0xf0, URZ ;  /* 0x000000f004067890 */ /* 0x000fe4000ff1e03f */
[----:B------:R-:W-:Y:S02]  /*00c0*/  UIADD3 UR4, UP1, UR4, 0x1f0, URZ ;  /* 0x000001f004047890 */ /* 0x000fe4000ff3e03f */
[----:B------:R-:W-:Y:S02]  /*00d0*/  UIADD3.X UR7, URZ, UR5, URZ, UP0, !UPT ;  /* 0x000000053f077290 */ /* 0x000fe400087fe43f */
[----:B------:R-:W-:-:S07]  /*00e0*/  UIADD3.X UR5, URZ, UR5, URZ, UP1, !UPT ;  /* 0x000000053f057290 */ /* 0x000fce0008ffe43f */
[----:B------:R0:W-:Y:S02]  /*00f0*/  UTMACCTL.PF [UR6] ;  /* 0x00000000060079b9 */ /* 0x0001e40008040000 */
[----:B------:R0:W-:Y:S02]  /*0100*/  UTMACCTL.PF [UR4] ;  /* 0x00000000040079b9 */ /* 0x0001e40008040000 */
[----:B0-----:R-:W-:Y:S01]  /*0110*/  NOP ;  /* 0x0000000000007918 */ /* 0x001fe20000000000 */
.L_x_1:
[----:B------:R-:W-:Y:S05]  /*0120*/  BSYNC B0 ;  /* 0x0000000000007941 */ /* 0x000fea0003800000 */
.L_x_0:
[----:B------:R-:W0:Y:S01]  /*0130*/  SHFL.IDX PT, R0, R0, RZ, 0x1f ;  /* 0x00001fff00007589 */ /* 0x000e2200000e0000 */
[----:B------:R-:W-:-:S04]  /*0140*/  SHF.R.S32.HI R3, RZ, 0x1f, R2 ;  /* 0x0000001fff037819 */ /* 0x000fc80000011402 */
[----:B------:R-:W-:Y:S02]  /*0150*/  LEA.HI R3, R3, R2, RZ, 0x2 ;  /* 0x0000000203037211 */ /* 0x000fe400078f10ff */
[----:B0-----:R-:W-:-:S13]  /*0160*/  ISETP.NE.AND P0, PT, R0, RZ, PT ;  /* 0x000000ff0000720c */ /* 0x001fda0003f05270 */
[----:B------:R-:W-:Y:S05]  /*0170*/  @P0 BRA `(.L_x_2) ;  /* 0x00000000008c0947 */ /* 0x000fea0003800000 */
[----:B------:R-:W-:Y:S01]  /*0180*/  ELECT P0, URZ, PT ;  /* 0x00000000003f782f */ /* 0x000fe20003800000 */
[----:B------:R-:W-:-:S12]  /*0190*/  BSSY B0, `(.L_x_2) ;  /* 0x0000021000007945 */ /* 0x000fd80003800000 */
[----:B------:R-:W-:Y:S05]  /*01a0*/  @!P0 BRA `(.L_x_3) ;  /* 0x00000000007c8947 */ /* 0x000fea0003800000 */
[----:B------:R-:W0:Y:S01]  /*01b0*/  S2UR UR8, SR_CgaCtaId ;  /* 0x00000000000879c3 */ /* 0x000e220000008800 */
[----:B------:R-:W-:Y:S01]  /*01c0*/  UMOV UR4, 0x400 ;  /* 0x0000040000047882 */ /* 0x000fe20000000000 */
[----:B------:R-:W-:Y:S01]  /*01d0*/  UMOV UR5, 0x1 ;  /* 0x0000000100057882 */ /* 0x000fe20000000000 */
[----:B------:R-:W-:Y:S02]  /*01e0*/  UMOV UR6, 0x80 ;  /* 0x0000008000067882 */ /* 0x000fe40000000000 */
[----:B------:R-:W-:-:S04]  /*01f0*/  UIADD3 UR6, -UR6, 0x100000, URZ ;  /* 0x0010000006067890 */ /* 0x000fc8000fffe13f */
[----:B------:R-:W-:Y:S02]  /*0200*/  USHF.L.U32 UR7, UR6, 0xb, URZ ;  /* 0x0000000b06077899 */ /* 0x000fe4000800063f */
[----:B------:R-:W-:Y:S02]  /*0210*/  USHF.L.U32 UR6, UR6, 0x1, URZ ;  /* 0x0000000106067899 */ /* 0x000fe4000800063f */
[----:B0-----:R-:W-:Y:S02]  /*0220*/  ULEA UR8, UR8, UR4, 0x18 ;  /* 0x0000000408087291 */ /* 0x001fe4000f8ec03f */
[----:B------:R-:W-:-:S04]  /*0230*/  UIADD3 UR4, -UR5, 0x100000, URZ ;  /* 0x0010000005047890 */ /* 0x000fc8000fffe13f */
[----:B------:R-:W-:Y:S02]  /*0240*/  USHF.L.U32 UR5, UR4, 0xb, URZ ;  /* 0x0000000b04057899 */ /* 0x000fe4000800063f */
[----:B------:R-:W-:Y:S01]  /*0250*/  USHF.L.U32 UR4, UR4, 0x1, URZ ;  /* 0x0000000104047899 */ /* 0x000fe2000800063f */
[----:B------:R-:W0:Y:S11]  /*0260*/  FENCE.VIEW.ASYNC.S ;  /* 0x00000000000073c6 */ /* 0x000e360000000000 */
[----:B0-----:R0:W1:Y:S01]  /*0270*/  SYNCS.EXCH.64 URZ, [UR8+0x36000], UR4 ;  /* 0x03600004083f75b2 */ /* 0x0010620008000100 */
[----:B------:R0:W2:Y:S01]  /*0280*/  SYNCS.EXCH.64 URZ, [UR8+0x36048], UR6 ;  /* 0x03604806083f75b2 */ /* 0x0000a20008000100 */
[----:B------:R0:W3:Y:S01]  /*0290*/  SYNCS.EXCH.64 URZ, [UR8+0x36008], UR4 ;  /* 0x03600804083f75b2 */ /* 0x0000e20008000100 */
[----:B------:R0:W4:Y:S01]  /*02a0*/  SYNCS.EXCH.64 URZ, [UR8+0x36050], UR6 ;  /* 0x03605006083f75b2 */ /* 0x0001220008000100 */
[----:B------:R0:W0:Y:S01]  /*02b0*/  SYNCS.EXCH.64 URZ, [UR8+0x36010], UR4 ;  /* 0x03601004083f75b2 */ /* 0x0000220008000100 */
        /* <DEDUP_REMOVED lines=13> */
[----:B------:R-:W-:Y:S01]  /*0390*/  NOP ;  /* 0x0000000000007918 */ /* 0x000fe20000000000 */
.L_x_3:
[----:B0-----:R-:W-:Y:S05]  /*03a0*/  BSYNC B0 ;  /* 0x0000000000007941 */ /* 0x001fea0003800000 */
.L_x_2:
[----:B------:R-:W-:Y:S01]  /*03b0*/  ULDC.64 UR4, c[0x0][0x598] ;  /* 0x0001660000047ab9 */ /* 0x000fe20000000a00 */
[----:B------:R-:W-:Y:S01]  /*03c0*/  LOP3.LUT R3, R3, 0xfffffffc, RZ, 0xc0, !PT ;  /* 0xfffffffc03037812 */ /* 0x000fe200078ec0ff */
[----:B------:R-:W-:Y:S01]  /*03d0*/  NOP ;  /* 0x0000000000007918 */ /* 0x000fe20000000000 */
[----:B------:R-:W-:Y:S01]  /*03e0*/  ISETP.NE.U32.AND P0, PT, RZ, UR4, PT ;  /* 0x00000004ff007c0c */ /* 0x000fe2000bf05070 */
[----:B------:R-:W-:Y:S01]  /*03f0*/  NOP ;  /* 0x0000000000007918 */ /* 0x000fe20000000000 */
[----:B-1234-:R-:W-:Y:S01]  /*0400*/  BAR.SYNC.DEFER_BLOCKING 0x0 ;  /* 0x0000000000007b1d */ /* 0x01efe20000010000 */
[----:B------:R-:W-:Y:S01]  /*0410*/  IMAD.IADD R3, R2, 0x1, -R3 ;  /* 0x0000000102037824 */ /* 0x000fe200078e0a03 */
[----:B------:R-:W-:Y:S02]  /*0420*/  ISETP.NE.AND.EX P0, PT, RZ, UR5, PT, P0 ;  /* 0x00000005ff007c0c */ /* 0x000fe4000bf05300 */
[C---:B------:R-:W-:Y:S02]  /*0430*/  ISETP.NE.AND P2, PT, R10.reuse, 0x1, PT ;  /* 0x000000010a00780c */ /* 0x040fe40003f45270 */
[----:B------:R-:W-:Y:S01]  /*0440*/  LOP3.LUT P1, RZ, R10, R3, RZ, 0xfc, !PT ;  /* 0x000000030aff7212 */ /* 0x000fe2000782fcff */
[----:B------:R-:W-:-:S03]  /*0450*/  ULDC.64 UR12, c[0x0][0x208] ;  /* 0x00008200000c7ab9 */ /* 0x000fc60000000a00 */
[----:B------:R-:W-:-:S04]  /*0460*/  SEL R2, RZ, 0x1, P1 ;  /* 0x00000001ff027807 */ /* 0x000fc80000800000 */
[----:B------:R-:W-:Y:S01]  /*0470*/  SEL R2, R2, 0x2, P2 ;  /* 0x0000000202027807 */ /* 0x000fe20001000000 */
[----:B------:R-:W-:Y:S06]  /*0480*/  @!P0 BRA `(.L_x_4) ;  /* 0x00000000001c8947 */ /* 0x000fec0003800000 */
[----:B------:R-:W0:Y:S02]  /*0490*/  LDC.64 R4, c[0x0][0x598] ;  /* 0x00016600ff047b82 */ /* 0x000e240000000a00 */
[----:B0-----:R-:W2:Y:S02]  /*04a0*/  LDG.E.64 R4, desc[UR12][R4.64] ;  /* 0x0000000c04047981 */ /* 0x001ea4000c1e1b00 */
[----:B--2---:R-:W-:-:S04]  /*04b0*/  ISETP.NE.U32.AND P0, PT, R4, RZ, PT ;  /* 0x000000ff0400720c */ /* 0x004fc80003f05070 */
[----:B------:R-:W-:-:S13]  /*04c0*/  ISETP.NE.AND.EX P0, PT, R5, RZ, PT, P0 ;  /* 0x000000ff0500720c */ /* 0x000fda0003f05300 */
[----:B------:R-:W-:Y:S05]  /*04d0*/  @!P0 BRA `(.L_x_4) ;  /* 0x0000000000088947 */ /* 0x000fea0003800000 */
[----:B------:R2:W5:Y:S01]  /*04e0*/  LD.E R0, desc[UR12][R4.64] ;  /* 0x0000000c04007980 */ /* 0x000562000c101900 */
[----:B------:R-:W-:Y:S05]  /*04f0*/  BRA `(.L_x_5) ;  /* 0x0000000000207947 */ /* 0x000fea0003800000 */
.L_x_4:
[----:B------:R-:W-:Y:S02]  /*0500*/  ULDC.64 UR4, c[0x0][0x588] ;  /* 0x0001620000047ab9 */ /* 0x000fe40000000a00 */
[----:B------:R-:W-:-:S04]  /*0510*/  ISETP.NE.U32.AND P0, PT, RZ, UR4, PT ;  /* 0x00000004ff007c0c */ /* 0x000fc8000bf05070 */
[----:B------:R-:W-:-:S13]  /*0520*/  ISETP.NE.AND.EX P0, PT, RZ, UR5, PT, P0 ;  /* 0x00000005ff007c0c */ /* 0x000fda000bf05300 */
[----:B------:R-:W-:Y:S05]  /*0530*/  @!P0 BRA `(.L_x_6) ;  /* 0x00000000000c8947 */ /* 0x000fea0003800000 */
[----:B------:R-:W0:Y:S02]  /*0540*/  LDC.64 R4, c[0x0][0x588] ;  /* 0x00016200ff047b82 */ /* 0x000e240000000a00 */
[----:B0-----:R0:W5:Y:S01]  /*0550*/  LDG.E R0, desc[UR12][R4.64] ;  /* 0x0000000c04007981 */ /* 0x001162000c1e1900 */
[----:B------:R-:W-:Y:S05]  /*0560*/  BRA `(.L_x_5) ;  /* 0x0000000000047947 */ /* 0x000fea0003800000 */
.L_x_6:
[----:B------:R-:W1:Y:S02]  /*0570*/  LDC R0, c[0x0][0x580] ;  /* 0x00016000ff007b82 */ /* 0x000e640000000800 */
.L_x_5:
[----:B------:R-:W-:Y:S02]  /*0580*/  ULDC.64 UR4, c[0x0][0x5a0] ;  /* 0x0001680000047ab9 */ /* 0x000fe40000000a00 */
[----:B------:R-:W-:-:S04]  /*0590*/  ISETP.NE.U32.AND P0, PT, RZ, UR4, PT ;  /* 0x00000004ff007c0c */ /* 0x000fc8000bf05070 */
[----:B------:R-:W-:-:S13]  /*05a0*/  ISETP.NE.AND.EX P0, PT, RZ, UR5, PT, P0 ;  /* 0x00000005ff007c0c */ /* 0x000fda000bf05300 */
[----:B------:R-:W-:Y:S05]  /*05b0*/  @!P0 BRA `(.L_x_7) ;  /* 0x00000000001c8947 */ /* 0x000fea0003800000 */
[----:B0-2---:R-:W0:Y:S02]  /*05c0*/  LDC.64 R4, c[0x0][0x5a0] ;  /* 0x00016800ff047b82 */ /* 0x005e240000000a00 */
[----:B0-----:R-:W2:Y:S02]  /*05d0*/  LDG.E.64 R4, desc[UR12][R4.64] ;  /* 0x0000000c04047981 */ /* 0x001ea4000c1e1b00 */
[----:B--2---:R-:W-:-:S04]  /*05e0*/  ISETP.NE.U32.AND P0, PT, R4, RZ, PT ;  /* 0x000000ff0400720c */ /* 0x004fc80003f05070 */
[----:B------:R-:W-:-:S13]  /*05f0*/  ISETP.NE.AND.EX P0, PT, R5, RZ, PT, P0 ;  /* 0x000000ff0500720c */ /* 0x000fda0003f05300 */
[----:B------:R-:W-:Y:S05]  /*0600*/  @!P0 BRA `(.L_x_7) ;  /* 0x0000000000088947 */ /* 0x000fea0003800000 */
[----:B------:R0:W5:Y:S01]  /*0610*/  LD.E R6, desc[UR12][R4.64] ;  /* 0x0000000c04067980 */ /* 0x000162000c101900 */
[----:B------:R-:W-:Y:S05]  /*0620*/  BRA `(.L_x_8) ;  /* 0x0000000000207947 */ /* 0x000fea0003800000 */
.L_x_7:
[----:B------:R-:W-:Y:S02]  /*0630*/  ULDC.64 UR4, c[0x0][0x590] ;  /* 0x0001640000047ab9 */ /* 0x000fe40000000a00 */
[----:B------:R-:W-:-:S04]  /*0640*/  ISETP.NE.U32.AND P0, PT, RZ, UR4, PT ;  /* 0x00000004ff007c0c */ /* 0x000fc8000bf05070 */
[----:B------:R-:W-:-:S13]  /*0650*/  ISETP.NE.AND.EX P0, PT, RZ, UR5, PT, P0 ;  /* 0x00000005ff007c0c */ /* 0x000fda000bf05300 */
[----:B------:R-:W-:Y:S05]  /*0660*/  @!P0 BRA `(.L_x_9) ;  /* 0x00000000000c8947 */ /* 0x000fea0003800000 */
[----:B------:R-:W3:Y:S02]  /*0670*/  LDC.64 R6, c[0x0][0x590] ;  /* 0x00016400ff067b82 */ /* 0x000ee40000000a00 */
[----:B---3--:R4:W5:Y:S01]  /*0680*/  LDG.E R6, desc[UR12][R6.64] ;  /* 0x0000000c06067981 */ /* 0x008962000c1e1900 */
[----:B------:R-:W-:Y:S05]  /*0690*/  BRA `(.L_x_8) ;  /* 0x0000000000047947 */ /* 0x000fea0003800000 */
.L_x_9:
[----:B------:R-:W3:Y:S02]  /*06a0*/  LDC R6, c[0x0][0x584] ;  /* 0x00016100ff067b82 */ /* 0x000ee40000000800 */
.L_x_8:
[----:B0-2---:R-:W0:Y:S01]  /*06b0*/  LDC R4, c[0x0][0x4c0] ;  /* 0x00013000ff047b82 */ /* 0x005e220000000800 */
[----:B------:R-:W2:Y:S07]  /*06c0*/  S2R R14, SR_CTAID.Y ;  /* 0x00000000000e7919 */ /* 0x000eae0000002600 */
[----:B------:R-:W1:Y:S01]  /*06d0*/  LDC R15, c[0x0][0x4c4] ;  /* 0x00013100ff0f7b82 */ /* 0x000e620000000800 */
[----:B0-----:R-:W-:-:S05]  /*06e0*/  VIADD R4, R4, 0x7f ;  /* 0x0000007f04047836 */ /* 0x001fca0000000000 */
[----:B------:R-:W-:Y:S02]  /*06f0*/  SHF.R.S32.HI R5, RZ, 0x1f, R4 ;  /* 0x0000001fff057819 */ /* 0x000fe40000011404 */
[----:B-1----:R-:W-:Y:S02]  /*0700*/  IABS R13, R15 ;  /* 0x0000000f000d7213 */ /* 0x002fe40000000000 */
[----:B------:R-:W-:-:S04]  /*0710*/  LEA.HI R5, R5, R4, RZ, 0x7 ;  /* 0x0000000405057211 */ /* 0x000fc800078f38ff */
[----:B----4-:R-:W-:-:S04]  /*0720*/  SHF.R.S32.HI R7, RZ, 0x7, R5 ;  /* 0x00000007ff077819 */ /* 0x010fc80000011405 */
[-C--:B------:R-:W-:Y:S02]  /*0730*/  IABS R16, R7.reuse ;  /* 0x0000000700107213 */ /* 0x080fe40000000000 */
[----:B------:R-:W-:Y:S02]  /*0740*/  IABS R11, R7 ;  /* 0x00000007000b7213 */ /* 0x000fe40000000000 */
[----:B------:R-:W0:Y:S03]  /*0750*/  I2F.RP R8, R16 ;  /* 0x0000001000087306 */ /* 0x000e260000209400 */
[----:B------:R-:W-:-:S05]  /*0760*/  IMAD.MOV R11, RZ, RZ, -R11 ;  /* 0x000000ffff0b7224 */ /* 0x000fca00078e0a0b */
[----:B0-----:R-:W0:Y:S02]  /*0770*/  MUFU.RCP R8, R8 ;  /* 0x0000000800087308 */ /* 0x001e240000001000 */
[----:B0-----:R-:W-:Y:S01]  /*0780*/  VIADD R4, R8, 0xffffffe ;  /* 0x0ffffffe08047836 */ /* 0x001fe20000000000 */
[----:B--2---:R-:W-:-:S05]  /*0790*/  IABS R8, R14 ;  /* 0x0000000e00087213 */ /* 0x004fca0000000000 */
[----:B------:R0:W1:Y:S02]  /*07a0*/  F2I.FTZ.U32.TRUNC.NTZ R5, R4 ;  /* 0x0000000400057305 */ /* 0x000064000021f000 */
[----:B0-----:R-:W-:Y:S02]  /*07b0*/  IMAD.MOV.U32 R4, RZ, RZ, RZ ;  /* 0x000000ffff047224 */ /* 0x001fe400078e00ff */
[----:B-1----:R-:W-:-:S04]  /*07c0*/  IMAD.MOV R9, RZ, RZ, -R5 ;  /* 0x000000ffff097224 */ /* 0x002fc800078e0a05 */
[----:B------:R-:W-:-:S04]  /*07d0*/  IMAD R9, R9, R16, RZ ;  /* 0x0000001009097224 */ /* 0x000fc800078e02ff */
[----:B------:R-:W-:Y:S02]  /*07e0*/  IMAD.HI.U32 R5, R5, R9, R4 ;  /* 0x0000000905057227 */ /* 0x000fe400078e0004 */
[----:B------:R-:W0:Y:S04]  /*07f0*/  I2F.RP R9, R13 ;  /* 0x0000000d00097306 */ /* 0x000e280000209400 */
[----:B------:R-:W-:-:S04]  /*0800*/  IMAD.HI.U32 R4, R5, R8, RZ ;  /* 0x0000000805047227 */ /* 0x000fc800078e00ff */
[----:B------:R-:W-:Y:S01]  /*0810*/  IMAD R5, R4, R11, R8 ;  /* 0x0000000b04057224 */ /* 0x000fe200078e0208 */
[----:B------:R-:W-:-:S04]  /*0820*/  LOP3.LUT R8, R14, R7, RZ, 0x3c, !PT ;  /* 0x000000070e087212 */ /* 0x000fc800078e3cff */
[----:B------:R-:W-:Y:S01]  /*0830*/  ISETP.GT.U32.AND P1, PT, R16, R5, PT ;  /* 0x000000051000720c */ /* 0x000fe20003f24070 */
[----:B0-----:R-:W0:Y:S01]  /*0840*/  MUFU.RCP R9, R9 ;  /* 0x0000000900097308 */ /* 0x001e220000001000 */
[----:B------:R-:W-:-:S11]  /*0850*/  ISETP.GE.AND P2, PT, R8, RZ, PT ;  /* 0x000000ff0800720c */ /* 0x000fd60003f46270 */
[----:B------:R-:W-:Y:S02]  /*0860*/  @!P1 IMAD.IADD R5, R5, 0x1, -R16 ;  /* 0x0000000105059824 */ /* 0x000fe400078e0a10 */
[----:B------:R-:W-:Y:S01]  /*0870*/  @!P1 VIADD R4, R4, 0x1 ;  /* 0x0000000104049836 */ /* 0x000fe20000000000 */
[----:B------:R-:W-:Y:S02]  /*0880*/  ISETP.NE.AND P1, PT, R7, RZ, PT ;  /* 0x000000ff0700720c */ /* 0x000fe40003f25270 */
[----:B------:R-:W-:Y:S01]  /*0890*/  ISETP.GE.U32.AND P0, PT, R5, R16, PT ;  /* 0x000000100500720c */ /* 0x000fe20003f06070 */
[----:B0-----:R-:W-:-:S04]  /*08a0*/  VIADD R11, R9, 0xffffffe ;  /* 0x0ffffffe090b7836 */ /* 0x001fc80000000000 */
[----:B------:R0:W1:Y:S08]  /*08b0*/  F2I.FTZ.U32.TRUNC.NTZ R5, R11 ;  /* 0x0000000b00057305 */ /* 0x000070000021f000 */
[----:B------:R-:W-:Y:S01]  /*08c0*/  @P0 VIADD R4, R4, 0x1 ;  /* 0x0000000104040836 */ /* 0x000fe20000000000 */
[----:B0-----:R-:W0:Y:S03]  /*08d0*/  LDC R11, c[0x0][0x290] ;  /* 0x0000a400ff0b7b82 */ /* 0x001e260000000800 */
[----:B------:R-:W-:-:S02]  /*08e0*/  IMAD.MOV.U32 R20, RZ, RZ, R4 ;  /* 0x000000ffff147224 */ /* 0x000fc400078e0004 */
[----:B-1----:R-:W-:Y:S02]  /*08f0*/  IMAD.MOV R4, RZ, RZ, -R5 ;  /* 0x000000ffff047224 */ /* 0x002fe400078e0a05 */
[----:B------:R-:W-:Y:S01]  /*0900*/  @!P2 IMAD.MOV R20, RZ, RZ, -R20 ;  /* 0x000000ffff14a224 */ /* 0x000fe200078e0a14 */
[----:B------:R-:W-:Y:S01]  /*0910*/  @!P1 LOP3.LUT R20, RZ, R7, RZ, 0x33, !PT ;  /* 0x00000007ff149212 */ /* 0x000fe200078e33ff */
[----:B------:R-:W-:Y:S02]  /*0920*/  IMAD R9, R4, R13, RZ ;  /* 0x0000000d04097224 */ /* 0x000fe400078e02ff */
[----:B------:R-:W-:Y:S01]  /*0930*/  IMAD.MOV.U32 R4, RZ, RZ, RZ ;  /* 0x000000ffff047224 */ /* 0x000fe200078e00ff */
[----:B------:R-:W-:-:S03]  /*0940*/  IABS R8, R20 ;  /* 0x0000001400087213 */ /* 0x000fc60000000000 */
[----:B------:R-:W-:-:S04]  /*0950*/  IMAD.HI.U32 R4, R5, R9, R4 ;  /* 0x0000000905047227 */ /* 0x000fc800078e0004 */
[----:B------:R-:W-:Y:S02]  /*0960*/  IMAD.MOV.U32 R5, RZ, RZ, R8 ;  /* 0x000000ffff057224 */ /* 0x000fe400078e0008 */
[----:B------:R-:W-:Y:S02]  /*0970*/  IMAD.MOV R9, RZ, RZ, -R20 ;  /* 0x000000ffff097224 */ /* 0x000fe400078e0a14 */
[----:B------:R-:W-:-:S04]  /*0980*/  IMAD.HI.U32 R8, R4, R5, RZ ;  /* 0x0000000504087227 */ /* 0x000fc800078e00ff */
[----:B------:R-:W-:Y:S02]  /*0990*/  IMAD.MOV R4, RZ, RZ, -R8 ;  /* 0x000000ffff047224 */ /* 0x000fe400078e0a08 */
[----:B------:R-:W-:Y:S02]  /*09a0*/  IMAD R7, R7, R9, R14 ;  /* 0x0000000907077224 */ /* 0x000fe400078e020e */
[----:B------:R-:W-:Y:S02]  /*09b0*/  IMAD R4, R13, R4, R5 ;  /* 0x000000040d047224 */ /* 0x000fe400078e0205 */
[----:B0-----:R-:W-:-:S03]  /*09c0*/  VIADD R5, R11, 0x3f ;  /* 0x0000003f0b057836 */ /* 0x001fc60000000000 */
[----:B------:R-:W-:Y:S02]  /*09d0*/  ISETP.GT.U32.AND P1, PT, R13, R4, PT ;  /* 0x000000040d00720c */ /* 0x000fe40003f24070 */
[----:B------:R-:W-:-:S04]  /*09e0*/  SHF.R.S32.HI R16, RZ, 0x1f, R5 ;  /* 0x0000001fff107819 */ /* 0x000fc80000011405 */
[----:B------:R-:W-:-:S04]  /*09f0*/  LEA.HI R16, R16, R5, RZ, 0x6 ;  /* 0x0000000510107211 */ /* 0x000fc800078f30ff */
[----:B------:R-:W-:-:S03]  /*0a00*/  SHF.R.S32.HI R16, RZ, 0x6, R16 ;  /* 0x00000006ff107819 */ /* 0x000fc60000011410 */
[----:B------:R-:W-:Y:S02]  /*0a10*/  @!P1 IMAD.IADD R4, R4, 0x1, -R13 ;  /* 0x0000000104049824 */ /* 0x000fe400078e0a0d */
[----:B------:R-:W-:Y:S01]  /*0a20*/  @!P1 VIADD R8, R8, 0x1 ;  /* 0x0000000108089836 */ /* 0x000fe20000000000 */
[----:B------:R-:W-:Y:S02]  /*0a30*/  ISETP.NE.AND P1, PT, R15, RZ, PT ;  /* 0x000000ff0f00720c */ /* 0x000fe40003f25270 */
[----:B------:R-:W-:Y:S02]  /*0a40*/  ISETP.GE.U32.AND P0, PT, R4, R13, PT ;  /* 0x0000000d0400720c */ /* 0x000fe40003f06070 */
[----:B------:R-:W-:-:S04]  /*0a50*/  LOP3.LUT R4, R20, R15, RZ, 0x3c, !PT ;  /* 0x0000000f14047212 */ /* 0x000fc800078e3cff */
[----:B------:R-:W-:Y:S02]  /*0a60*/  ISETP.GE.AND P2, PT, R4, RZ, PT ;  /* 0x000000ff0400720c */ /* 0x000fe40003f46270 */
[----:B------:R-:W0:Y:S05]  /*0a70*/  S2R R4, SR_CTAID.X ;  /* 0x0000000000047919 */ /* 0x000e2a0000002500 */
[----:B------:R-:W-:Y:S01]  /*0a80*/  @P0 VIADD R8, R8, 0x1 ;  /* 0x0000000108080836 */ /* 0x000fe20000000000 */
[----:B------:R-:W-:-:S05]  /*0a90*/  ISETP.NE.AND P0, PT, R10, RZ, PT ;  /* 0x000000ff0a00720c */ /* 0x000fca0003f05270 */
[----:B------:R-:W-:Y:S01]  /*0aa0*/  @!P2 IMAD.MOV R8, RZ, RZ, -R8 ;  /* 0x000000ffff08a224 */ /* 0x000fe200078e0a08 */
[----:B------:R-:W-:-:S05]  /*0ab0*/  @!P1 LOP3.LUT R8, RZ, R15, RZ, 0x33, !PT ;  /* 0x0000000fff089212 */ /* 0x000fca00078e33ff */
[----:B------:R-:W-:-:S04]  /*0ac0*/  IMAD.MOV R18, RZ, RZ, -R8 ;  /* 0x000000ffff127224 */ /* 0x000fc800078e0a08 */
[----:B------:R-:W-:Y:S01]  /*0ad0*/  IMAD R15, R15, R18, R20 ;  /* 0x000000120f0f7224 */ /* 0x000fe200078e0214 */
[----:B------:R-:W-:Y:S06]  /*0ae0*/  @!P0 BRA `(.L_x_10) ;  /* 0x0000005000788947 */ /* 0x000fec0003800000 */
[----:B------:R-:W-:-:S13]  /*0af0*/  ISETP.NE.AND P0, PT, R10, 0x1, PT ;  /* 0x000000010a00780c */ /* 0x000fda0003f05270 */
[----:B------:R-:W-:Y:S05]  /*0b00*/  @P0 EXIT ;  /* 0x000000000000094d */ /* 0x000fea0003800000 */
[----:B------:R-:W-:Y:S01]  /*0b10*/  ISETP.GE.AND P0, PT, R11, 0x1, PT ;  /* 0x000000010b00780c */ /* 0x000fe20003f06270 */
[----:B------:R-:W-:Y:S01]  /*0b20*/  UMOV UR4, URZ ;  /* 0x0000003f00047c82 */ /* 0x000fe20008000000 */
[----:B------:R-:W-:Y:S02]  /*0b30*/  CS2R R86, SRZ ;  /* 0x0000000000567805 */ /* 0x000fe4000001ff00 */
[----:B------:R-:W-:Y:S02]  /*0b40*/  CS2R R24, SRZ ;  /* 0x0000000000187805 */ /* 0x000fe4000001ff00 */
[----:B------:R-:W-:Y:S02]  /*0b50*/  CS2R R26, SRZ ;  /* 0x00000000001a7805 */ /* 0x000fe4000001ff00 */
[----:B------:R-:W-:Y:S02]  /*0b60*/  CS2R R28, SRZ ;  /* 0x00000000001c7805 */ /* 0x000fe4000001ff00 */
[----:B------:R-:W-:-:S02]  /*0b70*/  CS2R R30, SRZ ;  /* 0x00000000001e7805 */ /* 0x000fc4000001ff00 */
[----:B------:R-:W-:Y:S02]  /*0b80*/  CS2R R32, SRZ ;  /* 0x0000000000207805 */ /* 0x000fe4000001ff00 */
        /* <DEDUP_REMOVED lines=25> */
[----:B------:R-:W-:Y:S01]  /*0d20*/  CS2R R84, SRZ ;  /* 0x0000000000547805 */ /* 0x000fe2000001ff00 */
[----:B------:R-:W-:Y:S06]  /*0d30*/  @!P0 BRA `(.L_x_11) ;  /* 0x0000000000a48947 */ /* 0x000fec0003800000 */
[----:B------:R-:W-:-:S04]  /*0d40*/  LOP3.LUT R3, R2, 0x1, RZ, 0xfc, !PT ;  /* 0x0000000102037812 */ /* 0x000fc800078efcff */
[----:B------:R-:W-:-:S13]  /*0d50*/  ISETP.NE.AND P0, PT, R3, 0x3, PT ;  /* 0x000000030300780c */ /* 0x000fda0003f05270 */
[----:B------:R-:W-:Y:S05]  /*0d60*/  @!P0 BRA `(.L_x_12) ;  /* 0x0000000000048947 */ /* 0x000fea0003800000 */
[----:B------:R-:W-:Y:S01]  /*0d70*/  BPT.TRAP 0x1 ;  /* 0x000000040000795c */ /* 0x000fe20000300000 */
.L_x_12:
[----:B------:R-:W1:Y:S01]  /*0d80*/  S2UR UR5, SR_CgaCtaId ;  /* 0x00000000000579c3 */ /* 0x000e620000008800 */
[----:B------:R-:W-:Y:S01]  /*0d90*/  SHF.L.U32 R3, RZ, 0x1f, RZ ;  /* 0x0000001fff037819 */ /* 0x000fe200000006ff */
[----:B------:R-:W-:Y:S02]  /*0da0*/  UMOV UR4, 0x400 ;  /* 0x0000040000047882 */ /* 0x000fe40000000000 */
[----:B-1----:R-:W-:-:S12]  /*0db0*/  ULEA UR6, UR5, UR4, 0x18 ;  /* 0x0000000405067291 */ /* 0x002fd8000f8ec03f */
.L_x_13:
[----:B0-----:R-:W-:-:S04]  /*0dc0*/  IMAD.U32 R4, RZ, RZ, UR6 ;  /* 0x00000006ff047e24 */ /* 0x001fc8000f8e00ff */
[----:B------:R0:W1:Y:S03]  /*0dd0*/  SYNCS.PHASECHK.TRANS64.TRYWAIT P0, [R4+URZ+0x36000], R3 ;  /* 0x03600003040075a7 */ /* 0x000066000800017f */
[----:B-1----:R-:W-:Y:S05]  /*0de0*/  @!P0 NANOSLEEP.SYNCS 0x989680 ;  /* 0x009896800000895d */ /* 0x002fea0003900000 */
[----:B------:R-:W1:Y:S02]  /*0df0*/  @!P0 SYNCS.PHASECHK.TRANS64 P0, [R4+URZ+0x36000], R3 ;  /* 0x03600003040085a7 */ /* 0x000e64000800007f */
[----:B-1----:R-:W-:Y:S05]  /*0e00*/  @!P0 BRA `(.L_x_13) ;  /* 0xfffffffc00ec8947 */ /* 0x002fea000383ffff */
[----:B------:R-:W-:Y:S01]  /*0e10*/  UIADD3 UR4, UR6, 0x12000, URZ ;  /* 0x0001200006047890 */ /* 0x000fe2000fffe03f */
[----:B------:R-:W-:Y:S01]  /*0e20*/  WARPGROUP.ARRIVE ;  /* 0x00000000000079c5 */ /* 0x000fe20000000000 */
[----:B------:R-:W-:Y:S02]  /*0e30*/  UMOV UR7, 0x40000040 ;  /* 0x4000004000077882 */ /* 0x000fe40000000000 */
[----:B------:R-:W-:Y:S02]  /*0e40*/  USHF.R.U32.HI UR5, URZ, 0x4, UR4 ;  /* 0x000000043f057899 */ /* 0x000fe40008011604 */
[----:B------:R-:W-:Y:S02]  /*0e50*/  USHF.R.U32.HI UR4, URZ, 0x4, UR6 ;  /* 0x000000043f047899 */ /* 0x000fe40008011606 */
[----:B------:R-:W-:Y:S02]  /*0e60*/  ULOP3.LUT UR5, UR5, 0x3fff, URZ, 0xc0, !UPT ;  /* 0x00003fff05057892 */ /* 0x000fe4000f8ec03f */
[----:B------:R-:W-:-:S02]  /*0e70*/  ULOP3.LUT UR8, UR4, 0x3fff, URZ, 0xc0, !UPT ;  /* 0x00003fff04087892 */ /* 0x000fc4000f8ec03f */
[----:B------:R-:W-:-:S03]  /*0e80*/  ULOP3.LUT UR9, UR5, 0x2000000, URZ, 0xfc, !UPT ;  /* 0x0200000005097892 */ /* 0x000fc6000f8efc3f */
[----:B------:R-:W-:Y:S02]  /*0e90*/  UMOV UR5, 0x40000040 ;  /* 0x4000004000057882 */ /* 0x000fe40000000000 */
[----:B------:R-:W-:Y:S02]  /*0ea0*/  UMOV UR4, UR8 ;  /* 0x0000000800047c82 */ /* 0x000fe40008000000 */
[----:B------:R-:W-:Y:S02]  /*0eb0*/  UMOV UR6, UR9 ;  /* 0x0000000900067c82 */ /* 0x000fe40008000000 */
[----:B------:R-:W-:Y:S01]  /*0ec0*/  HGMMA.64x128x16.F32.BF16 R24, gdesc[UR4].tnspA.tnspB, RZ, !UPT ;  /* 0x61e00000041879f0 */ /* 0x000fe2000c7018ff */
[----:B------:R-:W-:Y:S02]  /*0ed0*/  UIADD3 UR4, UR8, 0x80, URZ ;  /* 0x0000008008047890 */ /* 0x000fe4000fffe03f */
[----:B------:R-:W-:Y:S01]  /*0ee0*/  UIADD3 UR6, UR9, 0x80, URZ ;  /* 0x0000008009067890 */ /* 0x000fe2000fffe03f */
[----:B------:R-:W-:Y:S01]  /*0ef0*/  UMOV UR5, 0x40000040 ;  /* 0x4000004000057882 */ /* 0x000fe20000000000 */
[----:B------:R-:W-:-:S07]  /*0f00*/  UMOV UR7, 0x40000040 ;  /* 0x4000004000077882 */ /* 0x000fce0000000000 */
[----:B------:R-:W-:Y:S01]  /*0f10*/  HGMMA.64x128x16.F32.BF16 R24, gdesc[UR4].tnspA.tnspB, R24 ;  /* 0x61e00000041879f0 */ /* 0x000fe20008701818 */
        /* <DEDUP_REMOVED lines=9> */
[----:B------:R-:W-:Y:S01]  /*0fb0*/  HGMMA.64x128x16.F32.BF16 R24, gdesc[UR4].tnspA.tnspB, R24, gsb0 ;  /* 0x61e00000041879f0 */ /* 0x000fe20008001818 */
[----:B------:R-:W-:-:S05]  /*0fc0*/  UMOV UR4, 0x1 ;  /* 0x0000000100047882 */ /* 0x000fca0000000000 */
.L_x_11:
[----:B0-----:R-:W-:-:S05]  /*0fd0*/  VIMNMX R3, R16, 0x1, PT ;  /* 0x0000000110037848 */ /* 0x001fca0003fe0100 */
[----:B------:R-:W-:-:S05]  /*0fe0*/  IMAD.IADD R3, R16, 0x1, -R3 ;  /* 0x0000000110037824 */ /* 0x000fca00078e0a03 */
[----:B------:R-:W-:-:S13]  /*0ff0*/  ISETP.GE.AND P0, PT, R3, 0x1, PT ;  /* 0x000000010300780c */ /* 0x000fda0003f06270 */
[----:B------:R-:W-:Y:S05]  /*1000*/  @!P0 BRA `(.L_x_14) ;  /* 0x0000000400148947 */ /* 0x000fea0003800000 */
[----:B------:R-:W0:Y:S01]  /*1010*/  S2UR UR6, SR_CgaCtaId ;  /* 0x00000000000679c3 */ /* 0x000e220000008800 */
[----:B------:R-:W-:Y:S01]  /*1020*/  UMOV UR5, 0x400 ;  /* 0x0000040000057882 */ /* 0x000fe20000000000 */
[----:B------:R-:W-:Y:S01]  /*1030*/  LOP3.LUT R11, R2, 0x1, RZ, 0xfc, !PT ;  /* 0x00000001020b7812 */ /* 0x000fe200078efcff */
[----:B------:R-:W-:Y:S01]  /*1040*/  IMAD.MOV.U32 R9, RZ, RZ, RZ ;  /* 0x000000ffff097224 */ /* 0x000fe200078e00ff */
[----:B------:R-:W-:Y:S01]  /*1050*/  UISETP.NE.U32.AND UP0, UPT, UR4, URZ, UPT ;  /* 0x0000003f0400728c */ /* 0x000fe2000bf05070 */
[----:B------:R-:W-:Y:S01]  /*1060*/  IMAD.MOV.U32 R4, RZ, RZ, R3 ;  /* 0x000000ffff047224 */ /* 0x000fe200078e0003 */
[----:B0-----:R-:W-:-:S04]  /*1070*/  ULEA UR14, UR6, UR5, 0x18 ;  /* 0x00000005060e7291 */ /* 0x001fc8000f8ec03f */
[----:B------:R-:W-:-:S04]  /*1080*/  UIADD3 UR5, UR14, 0x12000, URZ ;  /* 0x000120000e057890 */ /* 0x000fc8000fffe03f */
[----:B------:R-:W-:Y:S02]  /*1090*/  USHF.R.U32.HI UR6, URZ, 0x4, UR5 ;  /* 0x000000043f067899 */ /* 0x000fe40008011605 */
[----:B------:R-:W-:Y:S02]  /*10a0*/  USHF.R.U32.HI UR5, URZ, 0x4, UR14 ;  /* 0x000000043f057899 */ /* 0x000fe4000801160e */
[----:B------:R-:W-:Y:S02]  /*10b0*/  ULOP3.LUT UR6, UR6, 0x3fff, URZ, 0xc0, !UPT ;  /* 0x00003fff06067892 */ /* 0x000fe4000f8ec03f */
[----:B------:R-:W-:Y:S02]  /*10c0*/  ULOP3.LUT UR15, UR5, 0x3fff, URZ, 0xc0, !UPT ;  /* 0x00003fff050f7892 */ /* 0x000fe4000f8ec03f */
[----:B------:R-:W-:Y:S01]  /*10d0*/  ULOP3.LUT UR16, UR6, 0x2000000, URZ, 0xfc, !UPT ;  /* 0x0200000006107892 */ /* 0x000fe2000f8efc3f */
[----:B------:R-:W-:-:S11]  /*10e0*/  UMOV UR5, URZ ;  /* 0x0000003f00057c82 */ /* 0x000fd60008000000 */
.L_x_19:
[----:B------:R-:W-:-:S13]  /*10f0*/  ISETP.NE.AND P1, PT, R11, 0x3, PT ;  /* 0x000000030b00780c */ /* 0x000fda0003f25270 */
[----:B0-----:R-:W-:Y:S05]  /*1100*/  @!P1 BRA `(.L_x_15) ;  /* 0x0000000000049947 */ /* 0x001fea0003800000 */
[----:B------:R-:W-:Y:S01]  /*1110*/  BPT.TRAP 0x1 ;  /* 0x000000040000795c */ /* 0x000fe20000300000 */
.L_x_15:
[----:B------:R-:W-:Y:S01]  /*1120*/  SHF.L.U32 R5, R9, 0x1f, RZ ;  /* 0x0000001f09057819 */ /* 0x000fe200000006ff */
[----:B------:R-:W-:-:S12]  /*1130*/  ULEA UR6, UR4, UR14, 0x3 ;  /* 0x0000000e04067291 */ /* 0x000fd8000f8e183f */
.L_x_16:
[----:B0-----:R-:W-:-:S04]  /*1140*/  IMAD.U32 R10, RZ, RZ, UR6 ;  /* 0x00000006ff0a7e24 */ /* 0x001fc8000f8e00ff */
[----:B------:R0:W1:Y:S03]  /*1150*/  SYNCS.PHASECHK.TRANS64.TRYWAIT P0, [R10+URZ+0x36000], R5 ;  /* 0x036000050a0075a7 */ /* 0x000066000800017f */
[----:B-1----:R-:W-:Y:S05]  /*1160*/  @!P0 NANOSLEEP.SYNCS 0x989680 ;  /* 0x009896800000895d */ /* 0x002fea0003900000 */
[----:B------:R-:W1:Y:S02]  /*1170*/  @!P0 SYNCS.PHASECHK.TRANS64 P0, [R10+URZ+0x36000], R5 ;  /* 0x036000050a0085a7 */ /* 0x000e64000800007f */
[----:B-1----:R-:W-:Y:S05]  /*1180*/  @!P0 BRA `(.L_x_16) ;  /* 0xfffffffc00ec8947 */ /* 0x002fea000383ffff */
[----:B------:R-:W-:Y:S01]  /*1190*/  ULEA UR6, UR4, UR15, 0x9 ;  /* 0x0000000f04067291 */ /* 0x000fe2000f8e483f */
[----:B------:R-:W-:Y:S01]  /*11a0*/  WARPGROUP.ARRIVE ;  /* 0x00000000000079c5 */ /* 0x000fe20000000000 */
[----:B------:R-:W-:Y:S01]  /*11b0*/  ULEA UR7, UR4, UR16, 0xa ;  /* 0x0000001004077291 */ /* 0x000fe2000f8e503f */
[----:B------:R-:W-:Y:S01]  /*11c0*/  UMOV UR9, 0x40000040 ;  /* 0x4000004000097882 */ /* 0x000fe20000000000 */
[----:B------:R-:W-:-:S03]  /*11d0*/  UMOV UR11, 0x40000040 ;  /* 0x40000040000b7882 */ /* 0x000fc60000000000 */
[----:B------:R-:W-:Y:S02]  /*11e0*/  UMOV UR8, UR6 ;  /* 0x0000000600087c82 */ /* 0x000fe40008000000 */
[----:B------:R-:W-:Y:S02]  /*11f0*/  UMOV UR10, UR7 ;  /* 0x00000007000a7c82 */ /* 0x000fe40008000000 */
[----:B------:R-:W-:Y:S01]  /*1200*/  HGMMA.64x128x16.F32.BF16 R24, gdesc[UR8].tnspA.tnspB, R24, UP0 ;  /* 0x61e00000081879f0 */ /* 0x000fe2000bf01818 */
        /* <DEDUP_REMOVED lines=14> */
[----:B------:R-:W-:Y:S03]  /*12f0*/  HGMMA.64x128x16.F32.BF16 R24, gdesc[UR8].tnspA.tnspB, R24, gsb0 ;  /* 0x61e00000081879f0 */ /* 0x000fe60008001818 */
[----:B------:R-:W-:Y:S02]  /*1300*/  WARPGROUP.DEPBAR.LE gsb0, 0x1 ;  /* 0x00008000000079c5 */ /* 0x000fe40000010100 */
[----:B------:R-:W-:Y:S05]  /*1310*/  @!P1 BRA `(.L_x_17) ;  /* 0x0000000000049947 */ /* 0x000fea0003800000 */
[----:B------:R-:W-:Y:S01]  /*1320*/  BPT.TRAP 0x1 ;  /* 0x000000040000795c */ /* 0x000fe20000300000 */
.L_x_17:
[----:B------:R-:W-:Y:S01]  /*1330*/  ULEA UR6, UR5, UR14, 0x3 ;  /* 0x0000000e05067291 */ /* 0x000fe2000f8e183f */
[----:B------:R-:W-:-:S03]  /*1340*/  ISETP.GT.U32.AND P0, PT, R2, 0x1, PT ;  /* 0x000000010200780c */ /* 0x000fc60003f04070 */
[----:B------:R-:W-:-:S04]  /*1350*/  UIADD3 UR6, UR6, 0x36048, URZ ;  /* 0x0003604806067890 */ /* 0x000fc8000fffe03f */
[----:B------:R-:W-:-:S09]  /*1360*/  UPRMT UR6, URZ, 0x654, UR6 ;  /* 0x000006543f067896 */ /* 0x000fd20008000006 */
[----:B------:R-:W-:Y:S01]  /*1370*/  SYNCS.ARRIVE.TRANS64.RED.A1T0 RZ, [UR6], RZ ;  /* 0x000000ffffff79a7 */ /* 0x000fe20008100406 */
[----:B------:R-:W-:Y:S05]  /*1380*/  @P0 BRA `(.L_x_18) ;  /* 0x0000000000040947 */ /* 0x000fea0003800000 */
[----:B------:R-:W-:Y:S01]  /*1390*/  BPT.TRAP 0x1 ;  /* 0x000000040000795c */ /* 0x000fe20000300000 */
.L_x_18:
[----:B------:R-:W-:Y:S01]  /*13a0*/  UIADD3 UR4, UR4, 0x1, URZ ;  /* 0x0000000104047890 */ /* 0x000fe2000fffe03f */
[C---:B------:R-:W-:Y:S01]  /*13b0*/  ISETP.GT.AND P0, PT, R4.reuse, 0x1, PT ;  /* 0x000000010400780c */ /* 0x040fe20003f04270 */
[----:B------:R-:W-:Y:S01]  /*13c0*/  UIADD3 UR5, UR5, 0x1, URZ ;  /* 0x0000000105057890 */ /* 0x000fe2000fffe03f */
[----:B------:R-:W-:Y:S01]  /*13d0*/  VIADD R4, R4, 0xffffffff ;  /* 0xffffffff04047836 */ /* 0x000fe20000000000 */
[----:B------:R-:W-:Y:S02]  /*13e0*/  UISETP.NE.AND UP0, UPT, UR4, 0x9, UPT ;  /* 0x000000090400788c */ /* 0x000fe4000bf05270 */
[----:B------:R-:W-:Y:S02]  /*13f0*/  UISETP.NE.AND UP1, UPT, UR5, 0x9, UPT ;  /* 0x000000090500788c */ /* 0x000fe4000bf25270 */
[----:B------:R-:W-:Y:S02]  /*1400*/  USEL UR6, URZ, 0x1, UP0 ;  /* 0x000000013f067887 */ /* 0x000fe40008000000 */
[----:B------:R-:W-:-:S02]  /*1410*/  USEL UR4, UR4, URZ, UP0 ;  /* 0x0000003f04047287 */ /* 0x000fc40008000000 */
[----:B------:R-:W-:Y:S02]  /*1420*/  USEL UR5, UR5, URZ, UP1 ;  /* 0x0000003f05057287 */ /* 0x000fe40008800000 */
[----:B------:R-:W-:Y:S01]  /*1430*/  UPLOP3.LUT UP0, UPT, UPT, UPT, UPT, 0x80, 0x0 ;  /* 0x000000000000789c */ /* 0x000fe20003f0f070 */
[----:B------:R-:W-:Y:S01]  /*1440*/  LOP3.LUT R9, R9, UR6, RZ, 0x3c, !PT ;  /* 0x0000000609097c12 */ /* 0x000fe2000f8e3cff */
[----:B------:R-:W-:Y:S09]  /*1450*/  @P0 BRA `(.L_x_19) ;  /* 0xfffffffc00240947 */ /* 0x000ff2000383ffff */
.L_x_14:
[----:B------:R-:W1:Y:S01]  /*1460*/  LDC R4, c[0x0][0x290] ;  /* 0x0000a400ff047b82 */ /* 0x000e620000000800 */
[----:B------:R-:W-:Y:S02]  /*1470*/  WARPGROUP.DEPBAR.LE gsb0, 0x0 ;  /* 0x00008000000079c5 */ /* 0x000fe40000010000 */
[----:B-1----:R-:W-:-:S13]  /*1480*/  ISETP.GE.AND P0, PT, R4, 0x1, PT ;  /* 0x000000010400780c */ /* 0x002fda0003f06270 */
[----:B------:R-:W-:Y:S05]  /*1490*/  @!P0 BRA `(.L_x_20) ;  /* 0x0000000000448947 */ /* 0x000fea0003800000 */
[----:B------:R-:W-:-:S04]  /*14a0*/  LOP3.LUT R4, R2, 0x1, RZ, 0xfc, !PT ;  /* 0x0000000102047812 */ /* 0x000fc800078efcff */
[----:B------:R-:W-:-:S13]  /*14b0*/  ISETP.NE.AND P0, PT, R4, 0x3, PT ;  /* 0x000000030400780c */ /* 0x000fda0003f05270 */
[----:B------:R-:W-:Y:S05]  /*14c0*/  @!P0 BRA `(.L_x_21) ;  /* 0x0000000000048947 */ /* 0x000fea0003800000 */
[----:B------:R-:W-:Y:S01]  /*14d0*/  BPT.TRAP 0x1 ;  /* 0x000000040000795c */ /* 0x000fe20000300000 */
.L_x_21:
[----:B0-----:R-:W0:Y:S01]  /*14e0*/  S2R R10, SR_CgaCtaId ;  /* 0x00000000000a7919 */ /* 0x001e220000008800 */
[----:B------:R-:W-:Y:S01]  /*14f0*/  IMAD.WIDE.U32 R4, R3, 0x38e38e39, RZ ;  /* 0x38e38e3903047825 */ /* 0x000fe200078e00ff */
[----:B------:R-:W-:-:S04]  /*1500*/  ISETP.GT.U32.AND P0, PT, R2, 0x1, PT ;  /* 0x000000010200780c */ /* 0x000fc80003f04070 */
[----:B------:R-:W-:Y:S02]  /*1510*/  SHF.R.U32.HI R4, RZ, 0x1, R5 ;  /* 0x00000001ff047819 */ /* 0x000fe40000011605 */
[----:B------:R-:W-:-:S03]  /*1520*/  MOV R5, 0x400 ;  /* 0x0000040000057802 */ /* 0x000fc60000000f00 */
[----:B------:R-:W-:Y:S01]  /*1530*/  IMAD R3, R4, -0x9, R3 ;  /* 0xfffffff704037824 */ /* 0x000fe200078e0203 */
[----:B0-----:R-:W-:-:S05]  /*1540*/  LEA R10, R10, R5, 0x18 ;  /* 0x000000050a0a7211 */ /* 0x001fca00078ec0ff */
[----:B------:R-:W-:-:S04]  /*1550*/  IMAD R3, R3, 0x8, R10 ;  /* 0x0000000803037824 */ /* 0x000fc800078e020a */
[----:B------:R-:W-:-:S05]  /*1560*/  VIADD R3, R3, 0x36048 ;  /* 0x0003604803037836 */ /* 0x000fca0000000000 */
[----:B------:R-:W-:-:S04]  /*1570*/  PRMT R3, RZ, 0x654, R3 ;  /* 0x00000654ff037816 */ /* 0x000fc80000000003 */
[----:B------:R1:W-:Y:S01]  /*1580*/  SYNCS.ARRIVE.TRANS64.RED.A1T0 RZ, [R3+URZ], RZ ;  /* 0x000000ff03ff79a7 */ /* 0x0003e2000810043f */
[----:B------:R-:W-:Y:S05]  /*1590*/  @P0 BRA `(.L_x_20) ;  /* 0x0000000000040947 */ /* 0x000fea0003800000 */
[----:B------:R-:W-:Y:S01]  /*15a0*/  BPT.TRAP 0x1 ;  /* 0x000000040000795c */ /* 0x000fe20000300000 */
.L_x_20:
[----:B-1----:R-:W1:Y:S01]  /*15b0*/  S2R R3, SR_TID.X ;  /* 0x0000000000037919 */ /* 0x002e620000002100 */
[----:B0-----:R-:W0:Y:S01]  /*15c0*/  LDC.64 R10, c[0x0][0x280] ;  /* 0x0000a000ff0a7b82 */ /* 0x001e220000000a00 */
[----:B------:R-:W-:Y:S01]  /*15d0*/  IMAD.SHL.U32 R7, R7, 0x80, RZ ;  /* 0x0000008007077824 */ /* 0x000fe200078e00ff */
[----:B------:R-:W-:Y:S01]  /*15e0*/  SHF.R.S32.HI R88, RZ, 0x1f, R8 ;  /* 0x0000001fff587819 */ /* 0x000fe20000011408 */
[----:B------:R-:W2:Y:S05]  /*15f0*/  S2R R13, SR_CTAID.X ;  /* 0x00000000000d7919 */ /* 0x000eaa0000002500 */
[----:B------:R-:W4:Y:S01]  /*1600*/  LDC.64 R16, c[0x0][0x5d0] ;  /* 0x00017400ff107b82 */ /* 0x000f220000000a00 */
[----:B0-----:R-:W-:-:S02]  /*1610*/  ISETP.GE.AND P0, PT, R7, R11, PT ;  /* 0x0000000b0700720c */ /* 0x001fc40003f06270 */
[----:B-1----:R-:W-:-:S04]  /*1620*/  SHF.R.S32.HI R2, RZ, 0x1f, R3 ;  /* 0x0000001fff027819 */ /* 0x002fc80000011403 */
[----:B------:R-:W-:Y:S01]  /*1630*/  LEA.HI R2, R2, R3, RZ, 0x7 ;  /* 0x0000000302027211 */ /* 0x000fe200078f38ff */
[----:B--2---:R-:W-:-:S03]  /*1640*/  IMAD.SHL.U32 R14, R13, 0x40, RZ ;  /* 0x000000400d0e7824 */ /* 0x004fc600078e00ff */
[----:B------:R-:W-:Y:S02]  /*1650*/  LOP3.LUT R2, R2, 0xffffff80, RZ, 0xc0, !PT ;  /* 0xffffff8002027812 */ /* 0x000fe400078ec0ff */
[----:B------:R-:W-:-:S03]  /*1660*/  ISETP.GE.OR P0, PT, R14, R10, P0 ;  /* 0x0000000a0e00720c */ /* 0x000fc60000706670 */
[----:B------:R-:W-:-:S05]  /*1670*/  IMAD.IADD R2, R3, 0x1, -R2 ;  /* 0x0000000103027824 */ /* 0x000fca00078e0a02 */
[----:B------:R-:W-:-:S04]  /*1680*/  SHF.R.S32.HI R3, RZ, 0x1f, R2 ;  /* 0x0000001fff037819 */ /* 0x000fc80000011402 */
[----:B------:R-:W-:-:S04]  /*1690*/  LEA.HI R4, R3, R2, RZ, 0x2 ;  /* 0x0000000203047211 */ /* 0x000fc800078f10ff */
[--C-:B------:R-:W-:Y:S02]  /*16a0*/  SHF.R.S32.HI R18, RZ, 0x2, R4.reuse ;  /* 0x00000002ff127819 */ /* 0x100fe40000011404 */
[----:B------:R-:W-:-:S04]  /*16b0*/  SHF.R.S32.HI R5, RZ, 0x1f, R4 ;  /* 0x0000001fff057819 */ /* 0x000fc80000011404 */
[----:B------:R-:W-:-:S04]  /*16c0*/  LEA.HI R5, R5, R18, RZ, 0x3 ;  /* 0x0000001205057211 */ /* 0x000fc800078f18ff */
[----:B------:R-:W-:-:S05]  /*16d0*/  LOP3.LUT R5, R5, 0xfffffff8, RZ, 0xc0, !PT ;  /* 0xfffffff805057812 */ /* 0x000fca00078ec0ff */
[----:B------:R-:W-:Y:S01]  /*16e0*/  IMAD.IADD R18, R18, 0x1, -R5 ;  /* 0x0000000112127824 */ /* 0x000fe200078e0a05 */
[----:B------:R-:W-:Y:S02]  /*16f0*/  LEA.HI R5, R3, R2, RZ, 0x5 ;  /* 0x0000000203057211 */ /* 0x000fe400078f28ff */
[----:B------:R-:W-:Y:S02]  /*1700*/  LOP3.LUT R3, R4, 0xfffffffc, RZ, 0xc0, !PT ;  /* 0xfffffffc04037812 */ /* 0x000fe400078ec0ff */
[----:B------:R-:W-:Y:S02]  /*1710*/  SHF.R.S32.HI R19, RZ, 0x1f, R18 ;  /* 0x0000001fff137819 */ /* 0x000fe40000011412 */
[----:B------:R-:W-:Y:S01]  /*1720*/  SHF.R.S32.HI R9, RZ, 0x5, R5 ;  /* 0x00000005ff097819 */ /* 0x000fe20000011405 */
[----:B------:R-:W-:-:S04]  /*1730*/  IMAD.IADD R12, R2, 0x1, -R3 ;  /* 0x00000001020c7824 */ /* 0x000fc800078e0a03 */
[----:B------:R-:W-:-:S04]  /*1740*/  IMAD.WIDE R4, R9, 0x10, R18 ;  /* 0x0000001009047825 */ /* 0x000fc800078e0212 */
[----:B------:R-:W-:Y:S02]  /*1750*/  IMAD.SHL.U32 R2, R12, 0x2, RZ ;  /* 0x000000020c027824 */ /* 0x000fe400078e00ff */
[----:B------:R-:W-:Y:S01]  /*1760*/  IMAD.WIDE R4, R13, 0x40, R4 ;  /* 0x000000400d047825 */ /* 0x000fe200078e0204 */
[----:B------:R-:W-:Y:S02]  /*1770*/  SHF.R.S32.HI R13, RZ, 0x1f, R7 ;  /* 0x0000001fff0d7819 */ /* 0x000fe40000011407 */
[--C-:B------:R-:W-:Y:S01]  /*1780*/  SHF.R.S32.HI R3, RZ, 0x1f, R2.reuse ;  /* 0x0000001fff037819 */ /* 0x100fe20000011402 */
[-C--:B----4-:R-:W-:Y:S02]  /*1790*/  IMAD R22, R5, R16.reuse, RZ ;  /* 0x0000001005167224 */ /* 0x090fe400078e02ff */
[----:B------:R-:W-:Y:S01]  /*17a0*/  IMAD.WIDE.U32 R20, R4, R16, R2 ;  /* 0x0000001004147225 */ /* 0x000fe200078e0002 */
[----:B------:R-:W-:Y:S06]  /*17b0*/  @P0 EXIT ;  /* 0x000000000000094d */ /* 0x000fec0003800000 */
[----:B------:R-:W-:Y:S01]  /*17c0*/  ULDC.64 UR6, c[0x0][0x288] ;  /* 0x0000a20000067ab9 */ /* 0x000fe20000000a00 */
[----:B------:R-:W-:Y:S01]  /*17d0*/  IMAD R22, R4, R17, R22 ;  /* 0x0000001104167224 */ /* 0x000fe200078e0216 */
[----:B------:R-:W-:Y:S01]  /*17e0*/  ISETP.GE.AND P0, PT, R15, UR6, PT ;  /* 0x000000060f007c0c */ /* 0x000fe2000bf06270 */
[----:B------:R-:W-:Y:S01]  /*17f0*/  ULDC.64 UR4, c[0x0][0x5e0] ;  /* 0x0001780000047ab9 */ /* 0x000fe20000000a00 */
[----:B------:R-:W-:Y:S01]  /*1800*/  IADD3 R20, P1, R7, R20, RZ ;  /* 0x0000001407147210 */ /* 0x000fe20007f3e0ff */
[----:B------:R-:W-:Y:S01]  /*1810*/  IMAD R23, R88, UR4, RZ ;  /* 0x0000000458177c24 */ /* 0x000fe2000f8e02ff */
[----:B------:R-:W-:Y:S01]  /*1820*/  ISETP.GE.OR P0, PT, R8, UR7, P0 ;  /* 0x0000000708007c0c */ /* 0x000fe20008706670 */
[----:B------:R-:W-:Y:S01]  /*1830*/  IMAD R12, R12, -0x2, R11 ;  /* 0xfffffffe0c0c7824 */ /* 0x000fe200078e020b */
[----:B------:R-:W-:Y:S01]  /*1840*/  IADD3.X R21, R13, R21, R22, P1, !PT ;  /* 0x000000150d157210 */ /* 0x000fe20000ffe416 */
[----:B------:R-:W-:Y:S01]  /*1850*/  IMAD R89, R8, UR5, R23 ;  /* 0x0000000508597c24 */ /* 0x000fe2000f8e0217 */
[----:B------:R-:W-:Y:S01]  /*1860*/  SHF.R.S32.HI R22, RZ, 0x1f, R15 ;  /* 0x0000001fff167819 */ /* 0x000fe2000001140f */
[----:B------:R-:W-:-:S02]  /*1870*/  IMAD R23, R9, -0x10, -R14 ;  /* 0xfffffff009177824 */ /* 0x000fc400078e0a0e */
[----:B------:R-:W-:Y:S01]  /*1880*/  IMAD.WIDE.U32 R20, R8, UR4, R20 ;  /* 0x0000000408147c25 */ /* 0x000fe2000f8e0014 */
[----:B------:R-:W-:-:S03]  /*1890*/  ULDC.64 UR4, c[0x0][0x5d8] ;  /* 0x0001760000047ab9 */ /* 0x000fc60000000a00 */
[----:B------:R-:W-:Y:S02]  /*18a0*/  IMAD R14, R22, UR4, RZ ;  /* 0x00000004160e7c24 */ /* 0x000fe4000f8e02ff */
[----:B------:R-:W-:Y:S01]  /*18b0*/  IMAD.IADD R11, R21, 0x1, R89 ;  /* 0x00000001150b7824 */ /* 0x000fe200078e0259 */
[----:B------:R-:W-:Y:S06]  /*18c0*/  @P0 EXIT ;  /* 0x000000000000094d */ /* 0x000fec0003800000 */
[----:B------:R-:W-:Y:S01]  /*18d0*/  IMAD.IADD R9, R12, 0x1, -R7 ;  /* 0x000000010c097824 */ /* 0x000fe200078e0a07 */
[----:B------:R-:W-:Y:S01]  /*18e0*/  IADD3 R12, R23, R10, -R18 ;  /* 0x0000000a170c7210 */ /* 0x000fe20007ffe812 */
[----:B------:R-:W-:Y:S01]  /*18f0*/  IMAD.MOV.U32 R10, RZ, RZ, R20 ;  /* 0x000000ffff0a7224 */ /* 0x000fe200078e0014 */
[----:B---3-5:R-:W-:Y:S01]  /*1900*/  FSETP.NEU.AND P1, PT, R6, RZ, PT ;  /* 0x000000ff0600720b */ /* 0x028fe20003f2d000 */
[----:B------:R-:W-:Y:S01]  /*1910*/  IMAD R21, R15, UR5, R14 ;  /* 0x000000050f157c24 */ /* 0x000fe2000f8e020e */
[----:B------:R-:W-:Y:S01]  /*1920*/  ISETP.GT.AND P0, PT, R9, RZ, PT ;  /* 0x000000ff0900720c */ /* 0x000fe20003f04270 */
[----:B------:R-:W-:Y:S01]  /*1930*/  IMAD.WIDE.U32 R10, R15, UR4, R10 ;  /* 0x000000040f0a7c25 */ /* 0x000fe2000f8e000a */
[----:B------:R-:W-:Y:S01]  /*1940*/  ULDC.64 UR4, c[0x0][0x5b8] ;  /* 0x00016e0000047ab9 */ /* 0x000fe20000000a00 */
[----:B------:R-:W-:Y:S02]  /*1950*/  SHF.L.U64.HI R18, R16, 0x3, R17 ;  /* 0x0000000310127819 */ /* 0x000fe40000010211 */
[----:B------:R-:W-:Y:S01]  /*1960*/  IMAD R14, R22, UR4, RZ ;  /* 0x00000004160e7c24 */ /* 0x000fe2000f8e02ff */
[----:B------:R-:W-:Y:S01]  /*1970*/  ISETP.GT.AND P2, PT, R12, RZ, P0 ;  /* 0x000000ff0c00720c */ /* 0x000fe20000744270 */
[----:B------:R-:W-:-:S02]  /*1980*/  IMAD.SHL.U32 R19, R16, 0x8, RZ ;  /* 0x0000000810137824 */ /* 0x000fc400078e00ff */
[----:B------:R-:W-:Y:S02]  /*1990*/  IMAD R91, R15, UR5, R14 ;  /* 0x000000050f5b7c24 */ /* 0x000fe4000f8e020e */
[----:B------:R-:W-:Y:S01]  /*19a0*/  IMAD.IADD R17, R11, 0x1, R21 ;  /* 0x000000010b117824 */ /* 0x000fe200078e0215 */
[----:B------:R-:W-:Y:S07]  /*19b0*/  @!P1 BRA `(.L_x_22) ;  /* 0x0000003000249947 */ /* 0x000fee0003800000 */
[----:B------:R-:W-:Y:S01]  /*19c0*/  IADD3 R20, P1, R7, R2, RZ ;  /* 0x0000000207147210 */ /* 0x000fe20007f3e0ff */
[----:B------:R-:W-:Y:S01]  /*19d0*/  ULDC.64 UR6, c[0x0][0x5c0] ;  /* 0x0001700000067ab9 */ /* 0x000fe20000000a00 */
[----:B------:R-:W-:Y:S01]  /*19e0*/  ULDC.64 UR8, c[0x0][0x5b0] ;  /* 0x00016c0000087ab9 */ /* 0x000fe20000000a00 */
[----:B------:R-:W-:Y:S01]  /*19f0*/  IMAD R11, R88, UR6, RZ ;  /* 0x00000006580b7c24 */ /* 0x000fe2000f8e02ff */
[----:B------:R-:W-:Y:S01]  /*1a00*/  ULDC.64 UR10, c[0x0][0x5a8] ;  /* 0x00016a00000a7ab9 */ /* 0x000fe20000000a00 */
[----:B------:R-:W-:Y:S02]  /*1a10*/  IMAD.X R21, R13, 0x1, R3, P1 ;  /* 0x000000010d157824 */ /* 0x000fe400008e0603 */
[C---:B------:R-:W-:Y:S02]  /*1a20*/  IMAD R11, R8.reuse, UR7, R11 ;  /* 0x00000007080b7c24 */ /* 0x040fe4000f8e020b */
[----:B------:R-:W-:-:S04]  /*1a30*/  IMAD.WIDE.U32 R20, R8, UR6, R20 ;  /* 0x0000000608147c25 */ /* 0x000fc8000f8e0014 */
[----:B------:R-:W-:Y:S02]  /*1a40*/  IMAD.IADD R21, R21, 0x1, R11 ;  /* 0x0000000115157824 */ /* 0x000fe400078e020b */
[----:B------:R-:W-:Y:S02]  /*1a50*/  IMAD R89, R5, UR8, RZ ;  /* 0x0000000805597c24 */ /* 0x000fe4000f8e02ff */
[----:B------:R-:W-:-:S04]  /*1a60*/  IMAD.WIDE.U32 R20, R15, UR4, R20 ;  /* 0x000000040f147c25 */ /* 0x000fc8000f8e0014 */
[----:B------:R-:W-:Y:S02]  /*1a70*/  IMAD.IADD R23, R91, 0x1, R21 ;  /* 0x000000015b177824 */ /* 0x000fe400078e0215 */
[----:B------:R-:W-:Y:S02]  /*1a80*/  IMAD.MOV.U32 R22, RZ, RZ, R20 ;  /* 0x000000ffff167224 */ /* 0x000fe400078e0014 */
[C---:B------:R-:W-:Y:S02]  /*1a90*/  IMAD R97, R4.reuse, UR9, R89 ;  /* 0x0000000904617c24 */ /* 0x040fe4000f8e0259 */
[----:B------:R-:W-:-:S04]  /*1aa0*/  IMAD.WIDE.U32 R88, R4, UR8, R22 ;  /* 0x0000000804587c25 */ /* 0x000fc8000f8e0016 */
[----:B------:R-:W-:Y:S01]  /*1ab0*/  IMAD.IADD R89, R89, 0x1, R97 ;  /* 0x0000000159597824 */ /* 0x000fe200078e0261 */
[----:B------:R-:W-:-:S04]  /*1ac0*/  LEA R92, P1, R88, UR10, 0x1 ;  /* 0x0000000a585c7c11 */ /* 0x000fc8000f8208ff */
[----:B------:R-:W-:-:S05]  /*1ad0*/  LEA.HI.X R93, R88, UR11, R89, 0x1, P1 ;  /* 0x0000000b585d7c11 */ /* 0x000fca00088f0c59 */
[----:B------:R0:W2:Y:S01]  /*1ae0*/  @P2 LDG.E.LTC128B.U16 R94, desc[UR12][R92.64] ;  /* 0x0000000c5c5e2981 */ /* 0x0000a2000c1e1520 */
[----:B------:R-:W-:Y:S01]  /*1af0*/  IMAD.WIDE.U32 R88, R15, UR4, RZ ;  /* 0x000000040f587c25 */ /* 0x000fe2000f8e00ff */
[----:B------:R-:W-:Y:S01]  /*1b00*/  ULDC.64 UR4, c[0x0][0x5c8] ;  /* 0x0001720000047ab9 */ /* 0x000fe20000000a00 */
[----:B------:R-:W-:Y:S01]  /*1b10*/  ISETP.GT.AND P1, PT, R9, 0x1, PT ;  /* 0x000000010900780c */ /* 0x000fe20003f24270 */
[----:B------:R-:W-:Y:S01]  /*1b20*/  BSSY B0, `(.L_x_23) ;  /* 0x0000015000007945 */ /* 0x000fe20003800000 */
[----:B------:R-:W-:Y:S02]  /*1b30*/  IMAD.IADD R91, R89, 0x1, R91 ;  /* 0x00000001595b7824 */ /* 0x000fe400078e025b */
[----:B------:R-:W-:-:S04]  /*1b40*/  IMAD.MOV.U32 R90, RZ, RZ, R88 ;  /* 0x000000ffff5a7224 */ /* 0x000fc800078e0058 */
[----:B------:R-:W-:-:S04]  /*1b50*/  IMAD.WIDE.U32 R14, R4, UR8, R90 ;  /* 0x00000008040e7c25 */ /* 0x000fc8000f8e005a */
[----:B------:R-:W-:Y:S02]  /*1b60*/  IMAD.IADD R15, R97, 0x1, R15 ;  /* 0x00000001610f7824 */ /* 0x000fe400078e020f */
[----:B------:R-:W-:-:S04]  /*1b70*/  IMAD.WIDE.U32 R14, R8, UR6, R14 ;  /* 0x00000006080e7c25 */ /* 0x000fc8000f8e000e */
[----:B------:R-:W-:Y:S01]  /*1b80*/  IMAD.IADD R15, R11, 0x1, R15 ;  /* 0x000000010b0f7824 */ /* 0x000fe200078e020f */
[----:B0-----:R-:W-:Y:S02]  /*1b90*/  IADD3 R92, P4, P5, R7, R14, R2 ;  /* 0x0000000e075c7210 */ /* 0x001fe40007d9e002 */
[C---:B------:R-:W-:Y:S02]  /*1ba0*/  LEA R14, P3, R10.reuse, UR4, 0x1 ;  /* 0x000000040a0e7c11 */ /* 0x040fe4000f8608ff */
[----:B------:R-:W-:Y:S02]  /*1bb0*/  IADD3.X R93, R13, R15, R3, P4, P5 ;  /* 0x0000000f0d5d7210 */ /* 0x000fe400027ea403 */
[----:B------:R-:W-:Y:S02]  /*1bc0*/  LEA.HI.X R15, R10, UR5, R17, 0x1, P3 ;  /* 0x000000050a0f7c11 */ /* 0x000fe400098f0c11 */
[----:B------:R-:W-:Y:S02]  /*1bd0*/  ISETP.GT.AND P3, PT, R12, RZ, P1 ;  /* 0x000000ff0c00720c */ /* 0x000fe40000f64270 */
[----:B------:R-:W-:-:S04]  /*1be0*/  LEA R16, P4, R92, UR10, 0x1 ;  /* 0x0000000a5c107c11 */ /* 0x000fc8000f8808ff */
[----:B------:R-:W-:Y:S01]  /*1bf0*/  LEA.HI.X R17, R92, UR11, R93, 0x1, P4 ;  /* 0x0000000b5c117c11 */ /* 0x000fe2000a0f0c5d */
[----:B--2---:R-:W-:-:S04]  /*1c00*/  IMAD.U32 R95, R94, 0x10000, RZ ;  /* 0x000100005e5f7824 */ /* 0x004fc800078e00ff */
[----:B------:R-:W-:-:S04]  /*1c10*/  FMUL R95, R95, R6 ;  /* 0x000000065f5f7220 */ /* 0x000fc80000400000 */
[----:B------:R-:W-:-:S05]  /*1c20*/  FFMA R95, R24, R0, R95 ;  /* 0x00000000185f7223 */ /* 0x000fca000000005f */
[----:B------:R-:W-:-:S05]  /*1c30*/  F2FP.BF16.F32.PACK_AB R95, RZ, R95 ;  /* 0x0000005fff5f723e */ /* 0x000fca00000010ff */
[----:B------:R0:W-:Y:S01]  /*1c40*/  @P2 STG.E.U16 desc[UR12][R14.64], R95 ;  /* 0x0000005f0e002986 */ /* 0x0001e2000c10150c */
[----:B------:R-:W-:Y:S05]  /*1c50*/  @!P3 BRA `(.L_x_24) ;  /* 0x000000000004b947 */ /* 0x000fea0003800000 */
[----:B------:R1:W5:Y:S02]  /*1c60*/  LDG.E.LTC128B.U16 R94, desc[UR12][R16.64+0x2] ;  /* 0x0000020c105e7981 */ /* 0x000364000c1e1520 */
.L_x_24:
[----:B------:R-:W-:Y:S05]  /*1c70*/  BSYNC B0 ;  /* 0x0000000000007941 */ /* 0x000fea0003800000 */
.L_x_23:
[----:B------:R-:W-:Y:S01]  /*1c80*/  USHF.L.U32 UR5, UR8, 0x3, URZ ;  /* 0x0000000308057899 */ /* 0x000fe2000800063f */
[----:B-----5:R-:W-:Y:S01]  /*1c90*/  IMAD.U32 R5, R94, 0x10000, RZ ;  /* 0x000100005e057824 */ /* 0x020fe200078e00ff */
[----:B------:R-:W-:Y:S01]  /*1ca0*/  USHF.L.U64.HI UR4, UR8, 0x3, UR9 ;  /* 0x0000000308047899 */ /* 0x000fe20008010209 */
[----:B------:R-:W-:Y:S02]  /*1cb0*/  ISETP.GT.AND P0, PT, R12, 0x8, P0 ;  /* 0x000000080c00780c */ /* 0x000fe40000704270 */
[----:B------:R-:W-:Y:S01]  /*1cc0*/  FMUL R10, R5, R6 ;  /* 0x00000006050a7220 */ /* 0x000fe20000400000 */
[----:B------:R-:W-:Y:S02]  /*1cd0*/  IMAD.U32 R92, RZ, RZ, UR5 ;  /* 0x00000005ff5c7e24 */ /* 0x000fe4000f8e00ff */
[----:B------:R-:W-:Y:S02]  /*1ce0*/  IMAD.U32 R93, RZ, RZ, UR4 ;  /* 0x00000004ff5d7e24 */ /* 0x000fe4000f8e00ff */
[----:B------:R-:W-:Y:S01]  /*1cf0*/  FFMA R10, R25, R0, R10 ;  /* 0x00000000190a7223 */ /* 0x000fe2000000000a */
[----:B------:R-:W-:-:S04]  /*1d00*/  IMAD.WIDE.U32 R4, R4, UR8, R92 ;  /* 0x0000000804047c25 */ /* 0x000fc8000f8e005c */
[----:B------:R-:W-:Y:S01]  /*1d10*/  F2FP.BF16.F32.PACK_AB R10, RZ, R10 ;  /* 0x0000000aff0a723e */ /* 0x000fe200000010ff */
[----:B------:R-:W-:Y:S01]  /*1d20*/  IMAD.IADD R5, R97, 0x1, R5 ;  /* 0x0000000161057824 */ /* 0x000fe200078e0205 */
[----:B------:R-:W-:-:S03]  /*1d30*/  IADD3 R21, P2, R20, R4, RZ ;  /* 0x0000000414157210 */ /* 0x000fc60007f5e0ff */
[----:B------:R2:W-:Y:S02]  /*1d40*/  @P3 STG.E.U16 desc[UR12][R14.64+0x2], R10 ;  /* 0x0000020a0e003986 */ /* 0x0005e4000c10150c */
[----:B------:R-:W-:Y:S01]  /*1d50*/  IMAD.X R22, R5, 0x1, R23, P2 ;  /* 0x0000000105167824 */ /* 0x000fe200010e0617 */
[----:B------:R-:W-:-:S04]  /*1d60*/  LEA R20, P2, R21, UR10, 0x1 ;  /* 0x0000000a15147c11 */ /* 0x000fc8000f8408ff */
[----:B------:R-:W-:-:S05]  /*1d70*/  LEA.HI.X R21, R21, UR11, R22, 0x1, P2 ;  /* 0x0000000b15157c11 */ /* 0x000fca00090f0c16 */
[----:B------:R-:W3:Y:S01]  /*1d80*/  @P0 LDG.E.LTC128B.U16 R94, desc[UR12][R20.64] ;  /* 0x0000000c145e0981 */ /* 0x000ee2000c1e1520 */
[----:B------:R-:W-:Y:S01]  /*1d90*/  IADD3 R4, P2, R88, R4, RZ ;  /* 0x0000000458047210 */ /* 0x000fe20007f5e0ff */
[----:B------:R-:W-:Y:S01]  /*1da0*/  BSSY B0, `(.L_x_25) ;  /* 0x0000013000007945 */ /* 0x000fe20003800000 */
[----:B------:R-:W-:-:S03]  /*1db0*/  ISETP.GT.AND P1, PT, R12, 0x8, P1 ;  /* 0x000000080c00780c */ /* 0x000fc60000f24270 */
[----:B------:R-:W-:Y:S02]  /*1dc0*/  IMAD.X R5, R5, 0x1, R91, P2 ;  /* 0x0000000105057824 */ /* 0x000fe400010e065b */
[----:B------:R-:W-:-:S03]  /*1dd0*/  IMAD.WIDE.U32 R4, R8, UR6, R4 ;  /* 0x0000000608047c25 */ /* 0x000fc6000f8e0004 */
[----:B------:R-:W-:Y:S01]  /*1de0*/  IADD3 R7, P2, P3, R7, R4, R2 ;  /* 0x0000000407077210 */ /* 0x000fe20007b5e002 */
[----:B------:R-:W-:Y:S01]  /*1df0*/  IMAD.IADD R2, R11, 0x1, R5 ;  /* 0x000000010b027824 */ /* 0x000fe200078e0205 */
[----:B------:R-:W-:-:S04]  /*1e00*/  SHF.L.U64.HI R5, R19, 0x1, R18 ;  /* 0x0000000113057819 */ /* 0x000fc80000010212 */
[----:B------:R-:W-:Y:S02]  /*1e10*/  IADD3.X R8, R13, R2, R3, P2, P3 ;  /* 0x000000020d087210 */ /* 0x000fe400017e6403 */
[----:B------:R-:W-:Y:S02]  /*1e20*/  LEA R4, P2, R19, R14, 0x1 ;  /* 0x0000000e13047211 */ /* 0x000fe400078408ff */
[----:B------:R-:W-:-:S03]  /*1e30*/  LEA R2, P3, R7, UR10, 0x1 ;  /* 0x0000000a07027c11 */ /* 0x000fc6000f8608ff */
[----:B------:R-:W-:Y:S01]  /*1e40*/  IMAD.X R5, R5, 0x1, R15, P2 ;  /* 0x0000000105057824 */ /* 0x000fe200010e060f */
[----:B------:R-:W-:Y:S01]  /*1e50*/  LEA.HI.X R3, R7, UR11, R8, 0x1, P3 ;  /* 0x0000000b07037c11 */ /* 0x000fe200098f0c08 */
[----:B---3--:R-:W-:-:S04]  /*1e60*/  IMAD.U32 R23, R94, 0x10000, RZ ;  /* 0x000100005e177824 */ /* 0x008fc800078e00ff */
[----:B------:R-:W-:-:S04]  /*1e70*/  FMUL R23, R23, R6 ;  /* 0x0000000617177220 */ /* 0x000fc80000400000 */
[----:B------:R-:W-:-:S05]  /*1e80*/  FFMA R23, R26, R0, R23 ;  /* 0x000000001a177223 */ /* 0x000fca0000000017 */
[----:B------:R-:W-:-:S05]  /*1e90*/  F2FP.BF16.F32.PACK_AB R23, RZ, R23 ;  /* 0x00000017ff17723e */ /* 0x000fca00000010ff */
[----:B------:R2:W-:Y:S01]  /*1ea0*/  @P0 STG.E.U16 desc[UR12][R4.64], R23 ;  /* 0x0000001704000986 */ /* 0x0005e2000c10150c */
[----:B------:R-:W-:Y:S05]  /*1eb0*/  @!P1 BRA `(.L_x_26) ;  /* 0x0000000000049947 */ /* 0x000fea0003800000 */
[----:B------:R3:W5:Y:S02]  /*1ec0*/  LDG.E.LTC128B.U16 R94, desc[UR12][R2.64+0x2] ;  /* 0x0000020c025e7981 */ /* 0x000764000c1e1520 */
.L_x_26:
[----:B------:R-:W-:Y:S05]  /*1ed0*/  BSYNC B0 ;  /* 0x0000000000007941 */ /* 0x000fea0003800000 */
.L_x_25:
[----:B-----5:R-:W-:Y:S01]  /*1ee0*/  IMAD.U32 R7, R94, 0x10000, RZ ;  /* 0x000100005e077824 */ /* 0x020fe200078e00ff */
[----:B------:R-:W-:Y:S01]  /*1ef0*/  ISETP.GT.AND P0, PT, R9, 0x8, PT ;  /* 0x000000080900780c */ /* 0x000fe20003f04270 */
[----:B------:R-:W-:Y:S02]  /*1f00*/  BSSY B0, `(.L_x_27) ;  /* 0x0000008000007945 */ /* 0x000fe40003800000 */
[----:B------:R-:W-:Y:S01]  /*1f10*/  FMUL R8, R7, R6 ;  /* 0x0000000607087220 */ /* 0x000fe20000400000 */
[----:B------:R-:W-:-:S03]  /*1f20*/  ISETP.GT.AND P2, PT, R12, RZ, P0 ;  /* 0x000000ff0c00720c */ /* 0x000fc60000744270 */
[----:B------:R-:W-:-:S05]  /*1f30*/  FFMA R8, R27, R0, R8 ;  /* 0x000000001b087223 */ /* 0x000fca0000000008 */
[----:B------:R-:W-:-:S05]  /*1f40*/  F2FP.BF16.F32.PACK_AB R8, RZ, R8 ;  /* 0x00000008ff08723e */ /* 0x000fca00000010ff */
[----:B------:R4:W-:Y:S01]  /*1f50*/  @P1 STG.E.U16 desc[UR12][R4.64+0x2], R8 ;  /* 0x0000020804001986 */ /* 0x0009e2000c10150c */
[----:B------:R-:W-:Y:S05]  /*1f60*/  @!P2 BRA `(.L_x_28) ;  /* 0x000000000004a947 */ /* 0x000fea0003800000 */
[----:B------:R0:W5:Y:S02]  /*1f70*/  LDG.E.LTC128B.U16 R94, desc[UR12][R16.64+0x10] ;  /* 0x0000100c105e7981 */ /* 0x000164000c1e1520 */
.L_x_28:
[----:B------:R-:W-:Y:S05]  /*1f80*/  BSYNC B0 ;  /* 0x0000000000007941 */ /* 0x000fea0003800000 */
.L_x_27:
[----:B-----5:R-:W-:Y:S01]  /*1f90*/  IMAD.U32 R7, R94, 0x10000, RZ ;  /* 0x000100005e077824 */ /* 0x020fe200078e00ff */
[----:B------:R-:W-:Y:S01]  /*1fa0*/  ISETP.GT.AND P1, PT, R9, 0x9, PT ;  /* 0x000000090900780c */ /* 0x000fe20003f24270 */
[----:B--2---:R-:W-:Y:S01]  /*1fb0*/  @P2 IMAD.MOV.U32 R10, RZ, RZ, R14 ;  /* 0x000000ffff0a2224 */ /* 0x004fe200078e000e */
[----:B------:R-:W-:Y:S01]  /*1fc0*/  BSSY B0, `(.L_x_29) ;  /* 0x0000009000007945 */ /* 0x000fe20003800000 */
[----:B------:R-:W-:Y:S01]  /*1fd0*/  FMUL R7, R7, R6 ;  /* 0x0000000607077220 */ /* 0x000fe20000400000 */
[----:B------:R-:W-:Y:S01]  /*1fe0*/  @P2 IMAD.MOV.U32 R11, RZ, RZ, R15 ;  /* 0x000000ffff0b2224 */ /* 0x000fe200078e000f */
[----:B------:R-:W-:Y:S02]  /*1ff0*/  ISETP.GT.AND P3, PT, R12, RZ, P1 ;  /* 0x000000ff0c00720c */ /* 0x000fe40000f64270 */
[----:B------:R-:W-:-:S05]  /*2000*/  FFMA R7, R28, R0, R7 ;  /* 0x000000001c077223 */ /* 0x000fca0000000007 */
[----:B------:R-:W-:-:S05]  /*2010*/  F2FP.BF16.F32.PACK_AB R7, RZ, R7 ;  /* 0x00000007ff07723e */ /* 0x000fca00000010ff */
[----:B------:R2:W-:Y:S01]  /*2020*/  @P2 STG.E.U16 desc[UR12][R10.64+0x10], R7 ;  /* 0x000010070a002986 */ /* 0x0005e2000c10150c */
[----:B------:R-:W-:Y:S05]  /*2030*/  @!P3 BRA `(.L_x_30) ;  /* 0x000000000004b947 */ /* 0x000fea0003800000 */
[----:B------:R0:W5:Y:S02]  /*2040*/  LDG.E.LTC128B.U16 R94, desc[UR12][R16.64+0x12] ;  /* 0x0000120c105e7981 */ /* 0x000164000c1e1520 */
.L_x_30:
[----:B------:R-:W-:Y:S05]  /*2050*/  BSYNC B0 ;  /* 0x0000000000007941 */ /* 0x000fea0003800000 */
.L_x_29:
[----:B--2--5:R-:W-:Y:S01]  /*2060*/  IMAD.U32 R7, R94, 0x10000, RZ ;  /* 0x000100005e077824 */ /* 0x024fe200078e00ff */
[----:B------:R-:W-:Y:S01]  /*2070*/  ISETP.GT.AND P0, PT, R12, 0x8, P0 ;  /* 0x000000080c00780c */ /* 0x000fe20000704270 */
[----:B------:R-:W-:Y:S01]  /*2080*/  @P3 IMAD.MOV.U32 R10, RZ, RZ, R14 ;  /* 0x000000ffff0a3224 */ /* 0x000fe200078e000e */
[----:B------:R-:W-:Y:S01]  /*2090*/  BSSY B0, `(.L_x_31) ;  /* 0x0000008000007945 */ /* 0x000fe20003800000 */
[----:B----4-:R-:W-:Y:S01]  /*20a0*/  FMUL R8, R7, R6 ;  /* 0x0000000607087220 */ /* 0x010fe20000400000 */
[----:B------:R-:W-:-:S03]  /*20b0*/  @P3 IMAD.MOV.U32 R11, RZ, RZ, R15 ;  /* 0x000000ffff0b3224 */ /* 0x000fc600078e000f */
[----:B------:R-:W-:-:S05]  /*20c0*/  FFMA R8, R29, R0, R8 ;  /* 0x000000001d087223 */ /* 0x000fca0000000008 */
[----:B------:R-:W-:-:S05]  /*20d0*/  F2FP.BF16.F32.PACK_AB R8, RZ, R8 ;  /* 0x00000008ff08723e */ /* 0x000fca00000010ff */
[----:B------:R2:W-:Y:S01]  /*20e0*/  @P3 STG.E.U16 desc[UR12][R10.64+0x12], R8 ;  /* 0x000012080a003986 */ /* 0x0005e2000c10150c */
[----:B------:R-:W-:Y:S05]  /*20f0*/  @!P0 BRA `(.L_x_32) ;  /* 0x0000000000048947 */ /* 0x000fea0003800000 */
[----:B------:R4:W5:Y:S02]  /*2100*/  LDG.E.LTC128B.U16 R94, desc[UR12][R2.64+0x10] ;  /* 0x0000100c025e7981 */ /* 0x000964000c1e1520 */
.L_x_32:
[----:B------:R-:W-:Y:S05]  /*2110*/  BSYNC B0 ;  /* 0x0000000000007941 */ /* 0x000fea0003800000 */
.L_x_31:
[----:B-----5:R-:W-:Y:S01]  /*2120*/  IMAD.U32 R7, R94, 0x10000, RZ ;  /* 0x000100005e077824 */ /* 0x020fe200078e00ff */
[----:B------:R-:W-:Y:S01]  /*2130*/  ISETP.GT.AND P1, PT, R12, 0x8, P1 ;  /* 0x000000080c00780c */ /* 0x000fe20000f24270 */
[----:B------:R-:W-:Y:S02]  /*2140*/  BSSY B0, `(.L_x_33) ;  /* 0x0000007000007945 */ /* 0x000fe40003800000 */
[----:B------:R-:W-:-:S04]  /*2150*/  FMUL R7, R7, R6 ;  /* 0x0000000607077220 */ /* 0x000fc80000400000 */
[----:B------:R-:W-:-:S05]  /*2160*/  FFMA R7, R30, R0, R7 ;  /* 0x000000001e077223 */ /* 0x000fca0000000007 */
[----:B------:R-:W-:-:S05]  /*2170*/  F2FP.BF16.F32.PACK_AB R7, RZ, R7 ;  /* 0x00000007ff07723e */ /* 0x000fca00000010ff */
[----:B------:R0:W-:Y:S01]  /*2180*/  @P0 STG.E.U16 desc[UR12][R4.64+0x10], R7 ;  /* 0x0000100704000986 */ /* 0x0001e2000c10150c */
[----:B------:R-:W-:Y:S05]  /*2190*/  @!P1 BRA `(.L_x_34) ;  /* 0x0000000000049947 */ /* 0x000fea0003800000 */
[----:B------:R0:W5:Y:S02]  /*21a0*/  LDG.E.LTC128B.U16 R94, desc[UR12][R2.64+0x12] ;  /* 0x0000120c025e7981 */ /* 0x000164000c1e1520 */
.L_x_34:
[----:B------:R-:W-:Y:S05]  /*21b0*/  BSYNC B0 ;  /* 0x0000000000007941 */ /* 0x000fea0003800000 */
.L_x_33:
[----:B0----5:R-:W-:Y:S01]  /*21c0*/  IMAD.U32 R7, R94, 0x10000, RZ ;  /* 0x000100005e077824 */ /* 0x021fe200078e00ff */
[----:B------:R-:W-:Y:S01]  /*21d0*/  ISETP.GT.AND P0, PT, R9, 0x10, PT ;  /* 0x000000100900780c */ /* 0x000fe20003f04270 */
[----:B------:R-:W-:Y:S02]  /*21e0*/  BSSY B0, `(.L_x_35) ;  /* 0x0000008000007945 */ /* 0x000fe40003800000 */
[----:B--2---:R-:W-:Y:S01]  /*21f0*/  FMUL R8, R7, R6 ;  /* 0x0000000607087220 */ /* 0x004fe20000400000 */
[----:B------:R-:W-:-:S03]  /*2200*/  ISETP.GT.AND P2, PT, R12, RZ, P0 ;  /* 0x000000ff0c00720c */ /* 0x000fc60000744270 */
[----:B------:R-:W-:-:S05]  /*2210*/  FFMA R8, R31, R0, R8 ;  /* 0x000000001f087223 */ /* 0x000fca0000000008 */
[----:B------:R-:W-:-:S05]  /*2220*/  F2FP.BF16.F32.PACK_AB R8, RZ, R8 ;  /* 0x00000008ff08723e */ /* 0x000fca00000010ff */
[----:B------:R0:W-:Y:S01]  /*2230*/  @P1 STG.E.U16 desc[UR12][R4.64+0x12], R8 ;  /* 0x0000120804001986 */ /* 0x0001e2000c10150c */
[----:B------:R-:W-:Y:S05]  /*2240*/  @!P2 BRA `(.L_x_36) ;  /* 0x000000000004a947 */ /* 0x000fea0003800000 */
[----:B------:R2:W5:Y:S02]  /*2250*/  LDG.E.LTC128B.U16 R94, desc[UR12][R16.64+0x20] ;  /* 0x0000200c105e7981 */ /* 0x000564000c1e1520 */
.L_x_36:
[----:B------:R-:W-:Y:S05]  /*2260*/  BSYNC B0 ;  /* 0x0000000000007941 */ /* 0x000fea0003800000 */
.L_x_35:
[----:B-----5:R-:W-:Y:S01]  /*2270*/  IMAD.U32 R7, R94, 0x10000, RZ ;  /* 0x000100005e077824 */ /* 0x020fe200078e00ff */
[----:B------:R-:W-:Y:S01]  /*2280*/  ISETP.GT.AND P1, PT, R9, 0x11, PT ;  /* 0x000000110900780c */ /* 0x000fe20003f24270 */
[----:B------:R-:W-:Y:S01]  /*2290*/  @P2 IMAD.MOV.U32 R10, RZ, RZ, R14 ;  /* 0x000000ffff0a2224 */ /* 0x000fe200078e000e */
        /* <DEDUP_REMOVED lines=9> */
.L_x_38:
[----:B------:R-:W-:Y:S05]  /*2330*/  BSYNC B0 ;  /* 0x0000000000007941 */ /* 0x000fea0003800000 */
.L_x_37:
[----:B0----5:R-:W-:Y:S01]  /*2340*/  IMAD.U32 R7, R94, 0x10000, RZ ;  /* 0x000100005e077824 */ /* 0x021fe200078e00ff */
[----:B------:R-:W-:Y:S01]  /*2350*/  ISETP.GT.AND P0, PT, R12, 0x8, P0 ;  /* 0x000000080c00780c */ /* 0x000fe20000704270 */
[----:B------:R-:W-:Y:S01]  /*2360*/  @P3 IMAD.MOV.U32 R10, RZ, RZ, R14 ;  /* 0x000000ffff0a3224 */ /* 0x000fe200078e000e */
[----:B------:R-:W-:Y:S01]  /*2370*/  BSSY B0, `(.L_x_39) ;  /* 0x0000008000007945 */ /* 0x000fe20003800000 */
[----:B------:R-:W-:Y:S01]  /*2380*/  FMUL R8, R7, R6 ;  /* 0x0000000607087220 */ /* 0x000fe20000400000 */
[----:B------:R-:W-:-:S03]  /*2390*/  @P3 IMAD.MOV.U32 R11, RZ, RZ, R15 ;  /* 0x000000ffff0b3224 */ /* 0x000fc600078e000f */
[----:B------:R-:W-:-:S05]  /*23a0*/  FFMA R8, R33, R0, R8 ;  /* 0x0000000021087223 */ /* 0x000fca0000000008 */
[----:B------:R-:W-:-:S05]  /*23b0*/  F2FP.BF16.F32.PACK_AB R8, RZ, R8 ;  /* 0x00000008ff08723e */ /* 0x000fca00000010ff */
[----:B------:R0:W-:Y:S01]  /*23c0*/  @P3 STG.E.U16 desc[UR12][R10.64+0x22], R8 ;  /* 0x000022080a003986 */ /* 0x0001e2000c10150c */
[----:B------:R-:W-:Y:S05]  /*23d0*/  @!P0 BRA `(.L_x_40) ;  /* 0x0000000000048947 */ /* 0x000fea0003800000 */
[----:B------:R0:W5:Y:S02]  /*23e0*/  LDG.E.LTC128B.U16 R94, desc[UR12][R2.64+0x20] ;  /* 0x0000200c025e7981 */ /* 0x000164000c1e1520 */
.L_x_40:
[----:B------:R-:W-:Y:S05]  /*23f0*/  BSYNC B0 ;  /* 0x0000000000007941 */ /* 0x000fea0003800000 */
.L_x_39:
        /* <DEDUP_REMOVED lines=9> */
.L_x_42:
[----:B------:R-:W-:Y:S05]  /*2490*/  BSYNC B0 ;  /* 0x0000000000007941 */ /* 0x000fea0003800000 */
.L_x_41:
[----:B0----5:R-:W-:Y:S01]  /*24a0*/  IMAD.U32 R7, R94, 0x10000, RZ ;  /* 0x000100005e077824 */ /* 0x021fe200078e00ff */
        /* <DEDUP_REMOVED lines=9> */
.L_x_44:
[----:B------:R-:W-:Y:S05]  /*2540*/  BSYNC B0 ;  /* 0x0000000000007941 */ /* 0x000fea0003800000 */
.L_x_43:
        /* <DEDUP_REMOVED lines=12> */
.L_x_46:
[----:B------:R-:W-:Y:S05]  /*2610*/  BSYNC B0 ;  /* 0x0000000000007941 */ /* 0x000fea0003800000 */
.L_x_45:
        /* <DEDUP_REMOVED lines=11> */
.L_x_48:
[----:B------:R-:W-:Y:S05]  /*26d0*/  BSYNC B0 ;  /* 0x0000000000007941 */ /* 0x000fea0003800000 */
.L_x_47:
        /* <DEDUP_REMOVED lines=9> */
.L_x_50:
[----:B------:R-:W-:Y:S05]  /*2770*/  BSYNC B0 ;  /* 0x0000000000007941 */ /* 0x000fea0003800000 */
.L_x_49:
        /* <DEDUP_REMOVED lines=10> */
.L_x_52:
[----:B------:R-:W-:Y:S05]  /*2820*/  BSYNC B0 ;  /* 0x0000000000007941 */ /* 0x000fea0003800000 */
.L_x_51:
        /* <DEDUP_REMOVED lines=12> */
.L_x_54:
[----:B------:R-:W-:Y:S05]  /*28f0*/  BSYNC B0 ;  /* 0x0000000000007941 */ /* 0x000fea0003800000 */
.L_x_53:
        /* <DEDUP_REMOVED lines=11> */
.L_x_56:
[----:B------:R-:W-:Y:S05]  /*29b0*/  BSYNC B0 ;  /* 0x0000000000007941 */ /* 0x000fea0003800000 */
.L_x_55:
        /* <DEDUP_REMOVED lines=9> */
.L_x_58:
[----:B------:R-:W-:Y:S05]  /*2a50*/  BSYNC B0 ;  /* 0x0000000000007941 */ /* 0x000fea0003800000 */
.L_x_57:
        /* <DEDUP_REMOVED lines=10> */
.L_x_60:
[----:B------:R-:W-:Y:S05]  /*2b00*/  BSYNC B0 ;  /* 0x0000000000007941 */ /* 0x000fea0003800000 */
.L_x_59:
        /* <DEDUP_REMOVED lines=12> */
.L_x_62:
[----:B------:R-:W-:Y:S05]  /*2bd0*/  BSYNC B0 ;  /* 0x0000000000007941 */ /* 0x000fea0003800000 */
.L_x_61:
        /* <DEDUP_REMOVED lines=11> */
.L_x_64:
[----:B------:R-:W-:Y:S05]  /*2c90*/  BSYNC B0 ;  /* 0x0000000000007941 */ /* 0x000fea0003800000 */
.L_x_63:
        /* <DEDUP_REMOVED lines=9> */
.L_x_66:
[----:B------:R-:W-:Y:S05]  /*2d30*/  BSYNC B0 ;  /* 0x0000000000007941 */ /* 0x000fea0003800000 */
.L_x_65:
        /* <DEDUP_REMOVED lines=10> */
.L_x_68:
[----:B------:R-:W-:Y:S05]  /*2de0*/  BSYNC B0 ;  /* 0x0000000000007941 */ /* 0x000fea0003800000 */
.L_x_67:
        /* <DEDUP_REMOVED lines=12> */
.L_x_70:
[----:B------:R-:W-:Y:S05]  /*2eb0*/  BSYNC B0 ;  /* 0x0000000000007941 */ /* 0x000fea0003800000 */
.L_x_69:
        /* <DEDUP_REMOVED lines=11> */
.L_x_72:
[----:B------:R-:W-:Y:S05]  /*2f70*/  BSYNC B0 ;  /* 0x0000000000007941 */ /* 0x000fea0003800000 */
.L_x_71:
        /* <DEDUP_REMOVED lines=9> */
.L_x_74:
[----:B------:R-:W-:Y:S05]  /*3010*/  BSYNC B0 ;  /* 0x0000000000007941 */ /* 0x000fea0003800000 */
.L_x_73:
        /* <DEDUP_REMOVED lines=10> */
.L_x_76:
[----:B------:R-:W-:Y:S05]  /*30c0*/  BSYNC B0 ;  /* 0x0000000000007941 */ /* 0x000fea0003800000 */
.L_x_75:
        /* <DEDUP_REMOVED lines=12> */
.L_x_78:
[----:B------:R-:W-:Y:S05]  /*3190*/  BSYNC B0 ;  /* 0x0000000000007941 */ /* 0x000fea0003800000 */
.L_x_77:
        /* <DEDUP_REMOVED lines=11> */
.L_x_80:
[----:B------:R-:W-:Y:S05]  /*3250*/  BSYNC B0 ;  /* 0x0000000000007941 */ /* 0x000fea0003800000 */
.L_x_79:
        /* <DEDUP_REMOVED lines=9> */
.L_x_82:
[----:B------:R-:W-:Y:S05]  /*32f0*/  BSYNC B0 ;  /* 0x0000000000007941 */ /* 0x000fea0003800000 */
.L_x_81:
        /* <DEDUP_REMOVED lines=10> */
.L_x_84:
[----:B------:R-:W-:Y:S05]  /*33a0*/  BSYNC B0 ;  /* 0x0000000000007941 */ /* 0x000fea0003800000 */
.L_x_83:
        /* <DEDUP_REMOVED lines=12> */
.L_x_86:
[----:B------:R-:W-:Y:S05]  /*3470*/  BSYNC B0 ;  /* 0x0000000000007941 */ /* 0x000fea0003800000 */
.L_x_85:
        /* <DEDUP_REMOVED lines=11> */
.L_x_88:
[----:B------:R-:W-:Y:S05]  /*3530*/  BSYNC B0 ;  /* 0x0000000000007941 */ /* 0x000fea0003800000 */
.L_x_87:
        /* <DEDUP_REMOVED lines=9> */
.L_x_90:
[----:B------:R-:W-:Y:S05]  /*35d0*/  BSYNC B0 ;  /* 0x0000000000007941 */ /* 0x000fea0003800000 */
.L_x_89:
        /* <DEDUP_REMOVED lines=10> */
.L_x_92:
[----:B------:R-:W-:Y:S05]  /*3680*/  BSYNC B0 ;  /* 0x0000000000007941 */ /* 0x000fea0003800000 */
.L_x_91:
        /* <DEDUP_REMOVED lines=12> */
.L_x_94:
[----:B------:R-:W-:Y:S05]  /*3750*/  BSYNC B0 ;  /* 0x0000000000007941 */ /* 0x000fea0003800000 */
.L_x_93:
        /* <DEDUP_REMOVED lines=11> */
.L_x_96:
[----:B------:R-:W-:Y:S05]  /*3810*/  BSYNC B0 ;  /* 0x0000000000007941 */ /* 0x000fea0003800000 */
.L_x_95:
        /* <DEDUP_REMOVED lines=9> */
.L_x_98:
[----:B------:R-:W-:Y:S05]  /*38b0*/  BSYNC B0 ;  /* 0x0000000000007941 */ /* 0x000fea0003800000 */
.L_x_97:
        /* <DEDUP_REMOVED lines=10> */
.L_x_100:
[----:B------:R-:W-:Y:S05]  /*3960*/  BSYNC B0 ;  /* 0x0000000000007941 */ /* 0x000fea0003800000 */
.L_x_99:
        /* <DEDUP_REMOVED lines=12> */
.L_x_102:
[----:B------:R-:W-:Y:S05]  /*3a30*/  BSYNC B0 ;  /* 0x0000000000007941 */ /* 0x000fea0003800000 */
.L_x_101:
        /* <DEDUP_REMOVED lines=11> */
.L_x_104:
[----:B------:R-:W-:Y:S05]  /*3af0*/  BSYNC B0 ;  /* 0x0000000000007941 */ /* 0x000fea0003800000 */
.L_x_103:
        /* <DEDUP_REMOVED lines=9> */
.L_x_106:
[----:B------:R-:W-:Y:S05]  /*3b90*/  BSYNC B0 ;  /* 0x0000000000007941 */ /* 0x000fea0003800000 */
.L_x_105:
        /* <DEDUP_REMOVED lines=10> */
.L_x_108:
[----:B------:R-:W-:Y:S05]  /*3c40*/  BSYNC B0 ;  /* 0x0000000000007941 */ /* 0x000fea0003800000 */
.L_x_107:
        /* <DEDUP_REMOVED lines=12> */
.L_x_110:
[----:B------:R-:W-:Y:S05]  /*3d10*/  BSYNC B0 ;  /* 0x0000000000007941 */ /* 0x000fea0003800000 */
.L_x_109:
        /* <DEDUP_REMOVED lines=11> */
.L_x_112:
[----:B------:R-:W-:Y:S05]  /*3dd0*/  BSYNC B0 ;  /* 0x0000000000007941 */ /* 0x000fea0003800000 */
.L_x_111:
        /* <DEDUP_REMOVED lines=9> */
.L_x_114:
[----:B------:R-:W-:Y:S05]  /*3e70*/  BSYNC B0 ;  /* 0x0000000000007941 */ /* 0x000fea0003800000 */
.L_x_113:
        /* <DEDUP_REMOVED lines=10> */
.L_x_116:
[----:B------:R-:W-:Y:S05]  /*3f20*/  BSYNC B0 ;  /* 0x0000000000007941 */ /* 0x000fea0003800000 */
.L_x_115:
        /* <DEDUP_REMOVED lines=12> */
.L_x_118:
[----:B------:R-:W-:Y:S05]  /*3ff0*/  BSYNC B0 ;  /* 0x0000000000007941 */ /* 0x000fea0003800000 */
.L_x_117:
        /* <DEDUP_REMOVED lines=11> */
.L_x_120:
[----:B------:R-:W-:Y:S05]  /*40b0*/  BSYNC B0 ;  /* 0x0000000000007941 */ /* 0x000fea0003800000 */
.L_x_119:
        /* <DEDUP_REMOVED lines=9> */
.L_x_122:
[----:B------:R-:W-:Y:S05]  /*4150*/  BSYNC B0 ;  /* 0x0000000000007941 */ /* 0x000fea0003800000 */
.L_x_121:
        /* <DEDUP_REMOVED lines=10> */
.L_x_124:
[----:B------:R-:W-:Y:S05]  /*4200*/  BSYNC B0 ;  /* 0x0000000000007941 */ /* 0x000fea0003800000 */
.L_x_123:
        /* <DEDUP_REMOVED lines=12> */
.L_x_126:
[----:B------:R-:W-:Y:S05]  /*42d0*/  BSYNC B0 ;  /* 0x0000000000007941 */ /* 0x000fea0003800000 */
.L_x_125:
        /* <DEDUP_REMOVED lines=11> */
.L_x_128:
[----:B------:R-:W-:Y:S05]  /*4390*/  BSYNC B0 ;  /* 0x0000000000007941 */ /* 0x000fea0003800000 */
.L_x_127:
        /* <DEDUP_REMOVED lines=9> */
.L_x_130:
[----:B------:R-:W-:Y:S05]  /*4430*/  BSYNC B0 ;  /* 0x0000000000007941 */ /* 0x000fea0003800000 */
.L_x_129:
        /* <DEDUP_REMOVED lines=10> */
.L_x_132:
[----:B------:R-:W-:Y:S05]  /*44e0*/  BSYNC B0 ;  /* 0x0000000000007941 */ /* 0x000fea0003800000 */
.L_x_131:
        /* <DEDUP_REMOVED lines=12> */
.L_x_134:
[----:B------:R-:W-:Y:S05]  /*45b0*/  BSYNC B0 ;  /* 0x0000000000007941 */ /* 0x000fea0003800000 */
.L_x_133:
        /* <DEDUP_REMOVED lines=11> */
.L_x_136:
[----:B------:R-:W-:Y:S05]  /*4670*/  BSYNC B0 ;  /* 0x0000000000007941 */ /* 0x000fea0003800000 */
.L_x_135:
        /* <DEDUP_REMOVED lines=9> */
.L_x_138:
[----:B------:R-:W-:Y:S05]  /*4710*/  BSYNC B0 ;  /* 0x0000000000007941 */ /* 0x000fea0003800000 */
.L_x_137:
        /* <DEDUP_REMOVED lines=10> */
.L_x_140:
[----:B------:R-:W-:Y:S05]  /*47c0*/  BSYNC B0 ;  /* 0x0000000000007941 */ /* 0x000fea0003800000 */
.L_x_139:
[----:B-----5:R-:W-:Y:S01]  /*47d0*/  IMAD.U32 R7, R94, 0x10000, RZ ;  /* 0x000100005e077824 */ /* 0x020fe200078e00ff */
[----:B------:R-:W-:Y:S01]  /*47e0*/  ISETP.GT.AND P1, PT, R9, 0x79, PT ;  /* 0x000000790900780c */ /* 0x000fe20003f24270 */
[----:B0-----:R-:W-:Y:S01]  /*47f0*/  @P2 IMAD.MOV.U32 R8, RZ, RZ, R14 ;  /* 0x000000ffff082224 */ /* 0x001fe200078e000e */
        /* <DEDUP_REMOVED lines=9> */
.L_x_142:
[----:B------:R-:W-:Y:S05]  /*4890*/  BSYNC B0 ;  /* 0x0000000000007941 */ /* 0x000fea0003800000 */
.L_x_141:
[----:B0----5:R-:W-:Y:S01]  /*48a0*/  IMAD.U32 R7, R94, 0x10000, RZ ;  /* 0x000100005e077824 */ /* 0x021fe200078e00ff */
        /* <DEDUP_REMOVED lines=8> */
.L_x_144:
[----:B------:R-:W-:Y:S05]  /*4930*/  BSYNC B0 ;  /* 0x0000000000007941 */ /* 0x000fea0003800000 */
.L_x_143:
        /* <DEDUP_REMOVED lines=9> */
.L_x_146:
[----:B------:R-:W-:Y:S05]  /*49d0*/  BSYNC B0 ;  /* 0x0000000000007941 */ /* 0x000fea0003800000 */
.L_x_145:
[----:B0--345:R-:W-:-:S04]  /*49e0*/  IMAD.U32 R3, R94, 0x10000, RZ ;  /* 0x000100005e037824 */ /* 0x039fc800078e00ff */
[----:B------:R-:W-:-:S04]  /*49f0*/  FMUL R6, R3, R6 ;  /* 0x0000000603067220 */ /* 0x000fc80000400000 */
[----:B------:R-:W-:Y:S01]  /*4a00*/  FFMA R6, R87, R0, R6 ;  /* 0x0000000057067223 */ /* 0x000fe20000000006 */
[----:B------:R-:W-:Y:S06]  /*4a10*/  @!P1 EXIT ;  /* 0x000000000000994d */ /* 0x000fec0003800000 */
[----:B------:R-:W-:-:S05]  /*4a20*/  F2FP.BF16.F32.PACK_AB R6, RZ, R6 ;  /* 0x00000006ff06723e */ /* 0x000fca00000010ff */
[----:B------:R-:W-:Y:S01]  /*4a30*/  STG.E.U16 desc[UR12][R4.64+0xf2], R6 ;  /* 0x0000f20604007986 */ /* 0x000fe2000c10150c */
[----:B------:R-:W-:Y:S05]  /*4a40*/  EXIT ;  /* 0x000000000000794d */ /* 0x000fea0003800000 */
.L_x_22:
[----:B------:R-:W-:Y:S01]  /*4a50*/  ISETP.GT.AND P3, PT, R9, 0x1, PT ;  /* 0x000000010900780c */ /* 0x000fe20003f64270 */
[----:B------:R-:W-:Y:S01]  /*4a60*/  ULDC.64 UR4, c[0x0][0x5c8] ;  /* 0x0001720000047ab9 */ /* 0x000fe20000000a00 */
[-C--:B------:R-:W-:Y:S01]  /*4a70*/  FMUL R24, R24, R0.reuse ;  /* 0x0000000018187220 */ /* 0x080fe20000400000 */
[-C--:B------:R-:W-:Y:S01]  /*4a80*/  FMUL R25, R25, R0.reuse ;  /* 0x0000000019197220 */ /* 0x080fe20000400000 */
[----:B------:R-:W-:Y:S01]  /*4a90*/  ISETP.GT.AND P1, PT, R12, RZ, P3 ;  /* 0x000000ff0c00720c */ /* 0x000fe20001f24270 */
[-C--:B------:R-:W-:Y:S01]  /*4aa0*/  FMUL R26, R26, R0.reuse ;  /* 0x000000001a1a7220 */ /* 0x080fe20000400000 */
[----:B------:R-:W-:Y:S01]  /*4ab0*/  LEA R2, P4, R10, UR4, 0x1 ;  /* 0x000000040a027c11 */ /* 0x000fe2000f8808ff */
[----:B------:R-:W-:Y:S01]  /*4ac0*/  FMUL R27, R27, R0 ;  /* 0x000000001b1b7220 */ /* 0x000fe20000400000 */
[----:B------:R-:W-:Y:S01]  /*4ad0*/  F2FP.BF16.F32.PACK_AB R24, RZ, R24 ;  /* 0x00000018ff18723e */ /* 0x000fe200000010ff */
[-C--:B------:R-:W-:Y:S01]  /*4ae0*/  FMUL R28, R28, R0.reuse ;  /* 0x000000001c1c7220 */ /* 0x080fe20000400000 */
[----:B------:R-:W-:Y:S01]  /*4af0*/  LEA.HI.X R3, R10, UR5, R17, 0x1, P4 ;  /* 0x000000050a037c11 */ /* 0x000fe2000a0f0c11 */
[-C--:B------:R-:W-:Y:S01]  /*4b00*/  FMUL R29, R29, R0.reuse ;  /* 0x000000001d1d7220 */ /* 0x080fe20000400000 */
[----:B------:R-:W-:Y:S01]  /*4b10*/  F2FP.BF16.F32.PACK_AB R25, RZ, R25 ;  /* 0x00000019ff19723e */ /* 0x000fe200000010ff */
[-C--:B------:R-:W-:Y:S01]  /*4b20*/  FMUL R30, R30, R0.reuse ;  /* 0x000000001e1e7220 */ /* 0x080fe20000400000 */
[----:B------:R-:W-:Y:S01]  /*4b30*/  SHF.L.U64.HI R5, R19, 0x1, R18 ;  /* 0x0000000113057819 */ /* 0x000fe20000010212 */
[----:B------:R-:W-:Y:S01]  /*4b40*/  @P2 STG.E.U16 desc[UR12][R2.64], R24 ;  /* 0x0000001802002986 */ /* 0x000fe2000c10150c */
[----:B------:R-:W-:Y:S01]  /*4b50*/  ISETP.GT.AND P2, PT, R12, 0x8, P0 ;  /* 0x000000080c00780c */ /* 0x000fe20000744270 */
[----:B------:R-:W-:Y:S01]  /*4b60*/  FMUL R31, R31, R0 ;  /* 0x000000001f1f7220 */ /* 0x000fe20000400000 */
[----:B------:R-:W-:Y:S01]  /*4b70*/  LEA R4, P5, R19, R2, 0x1 ;  /* 0x0000000213047211 */ /* 0x000fe200078a08ff */
[----:B------:R-:W-:Y:S01]  /*4b80*/  @P1 STG.E.U16 desc[UR12][R2.64+0x2], R25 ;  /* 0x0000021902001986 */ /* 0x000fe2000c10150c */
[----:B------:R-:W-:Y:S01]  /*4b90*/  ISETP.GT.AND P1, PT, R9, 0x8, PT ;  /* 0x000000080900780c */ /* 0x000fe20003f24270 */
[-C--:B------:R-:W-:Y:S01]  /*4ba0*/  FMUL R32, R32, R0.reuse ;  /* 0x0000000020207220 */ /* 0x080fe20000400000 */
[C---:B------:R-:W-:Y:S01]  /*4bb0*/  ISETP.GT.AND P3, PT, R12.reuse, 0x8, P3 ;  /* 0x000000080c00780c */ /* 0x040fe20001f64270 */
[----:B------:R-:W-:Y:S01]  /*4bc0*/  IMAD.X R5, R5, 0x1, R3, P5 ;  /* 0x0000000105057824 */ /* 0x000fe200028e0603 */
[----:B------:R-:W-:Y:S01]  /*4bd0*/  ISETP.GT.AND P0, PT, R9, 0x9, PT ;  /* 0x000000090900780c */ /* 0x000fe20003f04270 */
[-C--:B------:R-:W-:Y:S01]  /*4be0*/  FMUL R33, R33, R0.reuse ;  /* 0x0000000021217220 */ /* 0x080fe20000400000 */
[----:B------:R-:W-:Y:S01]  /*4bf0*/  ISETP.GT.AND P4, PT, R12, RZ, P1 ;  /* 0x000000ff0c00720c */ /* 0x000fe20000f84270 */
[-C--:B------:R-:W-:Y:S01]  /*4c00*/  FMUL R34, R34, R0.reuse ;  /* 0x0000000022227220 */ /* 0x080fe20000400000 */
[----:B------:R-:W-:Y:S01]  /*4c10*/  ISETP.GT.AND P5, PT, R12, RZ, P0 ;  /* 0x000000ff0c00720c */ /* 0x000fe200007a4270 */
[----:B------:R-:W-:Y:S01]  /*4c20*/  FMUL R35, R35, R0 ;  /* 0x0000000023237220 */ /* 0x000fe20000400000 */
[----:B------:R-:W-:Y:S01]  /*4c30*/  F2FP.BF16.F32.PACK_AB R26, RZ, R26 ;  /* 0x0000001aff1a723e */ /* 0x000fe200000010ff */
[-C--:B------:R-:W-:Y:S01]  /*4c40*/  FMUL R36, R36, R0.reuse ;  /* 0x0000000024247220 */ /* 0x080fe20000400000 */
[----:B------:R-:W-:Y:S01]  /*4c50*/  F2FP.BF16.F32.PACK_AB R27, RZ, R27 ;  /* 0x0000001bff1b723e */ /* 0x000fe200000010ff */
[----:B------:R-:W-:Y:S01]  /*4c60*/  FMUL R37, R37, R0 ;  /* 0x0000000025257220 */ /* 0x000fe20000400000 */
[----:B------:R-:W-:Y:S01]  /*4c70*/  F2FP.BF16.F32.PACK_AB R28, RZ, R28 ;  /* 0x0000001cff1c723e */ /* 0x000fe200000010ff */
[----:B------:R-:W-:Y:S01]  /*4c80*/  @P2 STG.E.U16 desc[UR12][R4.64], R26 ;  /* 0x0000001a04002986 */ /* 0x000fe2000c10150c */
[----:B------:R-:W-:Y:S01]  /*4c90*/  ISETP.GT.AND P1, PT, R12, 0x8, P1 ;  /* 0x000000080c00780c */ /* 0x000fe20000f24270 */
[-C--:B------:R-:W-:Y:S01]  /*4ca0*/  FMUL R38, R38, R0.reuse ;  /* 0x0000000026267220 */ /* 0x080fe20000400000 */
[----:B------:R-:W-:Y:S01]  /*4cb0*/  F2FP.BF16.F32.PACK_AB R29, RZ, R29 ;  /* 0x0000001dff1d723e */ /* 0x000fe200000010ff */
[----:B------:R-:W-:Y:S01]  /*4cc0*/  @P3 STG.E.U16 desc[UR12][R4.64+0x2], R27 ;  /* 0x0000021b04003986 */ /* 0x000fe2000c10150c */
[----:B------:R-:W-:Y:S01]  /*4cd0*/  ISETP.GT.AND P3, PT, R9, 0x10, PT ;  /* 0x000000100900780c */ /* 0x000fe20003f64270 */
[-C--:B------:R-:W-:Y:S01]  /*4ce0*/  FMUL R39, R39, R0.reuse ;  /* 0x0000000027277220 */ /* 0x080fe20000400000 */
[----:B------:R-:W-:Y:S01]  /*4cf0*/  ISETP.GT.AND P2, PT, R12, 0x8, P0 ;  /* 0x000000080c00780c */ /* 0x000fe20000744270 */
[----:B------:R-:W-:Y:S01]  /*4d00*/  @P4 STG.E.U16 desc[UR12][R2.64+0x10], R28 ;  /* 0x0000101c02004986 */ /* 0x000fe2000c10150c */
[----:B------:R-:W-:Y:S01]  /*4d10*/  ISETP.GT.AND P0, PT, R9, 0x11, PT ;  /* 0x000000110900780c */ /* 0x000fe20003f04270 */
[-C--:B------:R-:W-:Y:S01]  /*4d20*/  FMUL R40, R40, R0.reuse ;  /* 0x0000000028287220 */ /* 0x080fe20000400000 */
[C---:B------:R-:W-:Y:S01]  /*4d30*/  ISETP.GT.AND P4, PT, R12.reuse, RZ, P3 ;  /* 0x000000ff0c00720c */ /* 0x040fe20001f84270 */
[----:B------:R-:W-:Y:S01]  /*4d40*/  @P5 STG.E.U16 desc[UR12][R2.64+0x12], R29 ;  /* 0x0000121d02005986 */ /* 0x000fe2000c10150c */
        /* <DEDUP_REMOVED lines=153> */
[----:B------:R-:W-:Y:S01]  /*56e0*/  FMUL R0, R87, R0 ;  /* 0x0000000057007220 */ /* 0x000fe20000400000 */
[----:B------:R-:W-:Y:S01]  /*56f0*/  ISETP.GT.AND P2, PT, R12, 0x8, P0 ;  /* 0x000000080c00780c */ /* 0x000fe20000744270 */
[----:B------:R-:W-:Y:S01]  /*5700*/  @P4 STG.E.U16 desc[UR12][R2.64+0x90], R60 ;  /* 0x0000903c02004986 */ /* 0x000fe2000c10150c */
[----:B------:R-:W-:-:S02]  /*5710*/  ISETP.GT.AND P0, PT, R9, 0x51, PT ;  /* 0x000000510900780c */ /* 0x000fc40003f04270 */
[C---:B------:R-:W-:Y:S01]  /*5720*/  ISETP.GT.AND P4, PT, R12.reuse, RZ, P3 ;  /* 0x000000ff0c00720c */ /* 0x040fe20001f84270 */
[----:B------:R-:W-:Y:S01]  /*5730*/  @P5 STG.E.U16 desc[UR12][R2.64+0x92], R61 ;  /* 0x0000923d02005986 */ /* 0x000fe2000c10150c */
[C---:B------:R-:W-:Y:S02]  /*5740*/  ISETP.GT.AND P5, PT, R12.reuse, RZ, P0 ;  /* 0x000000ff0c00720c */ /* 0x040fe400007a4270 */
[----:B------:R-:W-:Y:S02]  /*5750*/  F2FP.BF16.F32.PACK_AB R62, RZ, R62 ;  /* 0x0000003eff3e723e */ /* 0x000fe400000010ff */
[----:B------:R-:W-:Y:S02]  /*5760*/  F2FP.BF16.F32.PACK_AB R63, RZ, R63 ;  /* 0x0000003fff3f723e */ /* 0x000fe400000010ff */
[----:B------:R-:W-:Y:S01]  /*5770*/  F2FP.BF16.F32.PACK_AB R64, RZ, R64 ;  /* 0x00000040ff40723e */ /* 0x000fe200000010ff */
[----:B------:R-:W-:Y:S01]  /*5780*/  @P1 STG.E.U16 desc[UR12][R4.64+0x90], R62 ;  /* 0x0000903e04001986 */ /* 0x000fe2000c10150c */
[----:B------:R-:W-:-:S02]  /*5790*/  ISETP.GT.AND P1, PT, R12, 0x8, P3 ;  /* 0x000000080c00780c */ /* 0x000fc40001f24270 */
[----:B------:R-:W-:Y:S01]  /*57a0*/  F2FP.BF16.F32.PACK_AB R65, RZ, R65 ;  /* 0x00000041ff41723e */ /* 0x000fe200000010ff */
[----:B------:R-:W-:Y:S01]  /*57b0*/  @P2 STG.E.U16 desc[UR12][R4.64+0x92], R63 ;  /* 0x0000923f04002986 */ /* 0x000fe2000c10150c */
[C---:B------:R-:W-:Y:S02]  /*57c0*/  ISETP.GT.AND P2, PT, R9.reuse, 0x58, PT ;  /* 0x000000580900780c */ /* 0x040fe40003f44270 */
[C---:B------:R-:W-:Y:S01]  /*57d0*/  ISETP.GT.AND P0, PT, R12.reuse, 0x8, P0 ;  /* 0x000000080c00780c */ /* 0x040fe20000704270 */
[----:B------:R-:W-:Y:S01]  /*57e0*/  @P4 STG.E.U16 desc[UR12][R2.64+0xa0], R64 ;  /* 0x0000a04002004986 */ /* 0x000fe2000c10150c */
[----:B------:R-:W-:Y:S02]  /*57f0*/  ISETP.GT.AND P3, PT, R9, 0x59, PT ;  /* 0x000000590900780c */ /* 0x000fe40003f64270 */
[C---:B------:R-:W-:Y:S01]  /*5800*/  ISETP.GT.AND P4, PT, R12.reuse, RZ, P2 ;  /* 0x000000ff0c00720c */ /* 0x040fe20001784270 */
[----:B------:R-:W-:Y:S01]  /*5810*/  @P5 STG.E.U16 desc[UR12][R2.64+0xa2], R65 ;  /* 0x0000a24102005986 */ /* 0x000fe2000c10150c */
[----:B------:R-:W-:-:S02]  /*5820*/  ISETP.GT.AND P5, PT, R12, RZ, P3 ;  /* 0x000000ff0c00720c */ /* 0x000fc40001fa4270 */
[----:B------:R-:W-:Y:S02]  /*5830*/  F2FP.BF16.F32.PACK_AB R66, RZ, R66 ;  /* 0x00000042ff42723e */ /* 0x000fe400000010ff */
[----:B------:R-:W-:Y:S02]  /*5840*/  F2FP.BF16.F32.PACK_AB R67, RZ, R67 ;  /* 0x00000043ff43723e */ /* 0x000fe400000010ff */
[----:B------:R-:W-:Y:S01]  /*5850*/  F2FP.BF16.F32.PACK_AB R68, RZ, R68 ;  /* 0x00000044ff44723e */ /* 0x000fe200000010ff */
[----:B------:R-:W-:Y:S01]  /*5860*/  @P1 STG.E.U16 desc[UR12][R4.64+0xa0], R66 ;  /* 0x0000a04204001986 */ /* 0x000fe2000c10150c */
[C---:B------:R-:W-:Y:S02]  /*5870*/  ISETP.GT.AND P1, PT, R12.reuse, 0x8, P2 ;  /* 0x000000080c00780c */ /* 0x040fe40001724270 */
[----:B------:R-:W-:Y:S01]  /*5880*/  F2FP.BF16.F32.PACK_AB R69, RZ, R69 ;  /* 0x00000045ff45723e */ /* 0x000fe200000010ff */
[----:B------:R-:W-:Y:S01]  /*5890*/  @P0 STG.E.U16 desc[UR12][R4.64+0xa2], R67 ;  /* 0x0000a24304000986 */ /* 0x000fe2000c10150c */
[----:B------:R-:W-:-:S02]  /*58a0*/  ISETP.GT.AND P2, PT, R12, 0x8, P3 ;  /* 0x000000080c00780c */ /* 0x000fc40001f44270 */
[C---:B------:R-:W-:Y:S01]  /*58b0*/  ISETP.GT.AND P3, PT, R9.reuse, 0x60, PT ;  /* 0x000000600900780c */ /* 0x040fe20003f64270 */
[----:B------:R-:W-:Y:S01]  /*58c0*/  @P4 STG.E.U16 desc[UR12][R2.64+0xb0], R68 ;  /* 0x0000b04402004986 */ /* 0x000fe2000c10150c */
[----:B------:R-:W-:Y:S02]  /*58d0*/  ISETP.GT.AND P0, PT, R9, 0x61, PT ;  /* 0x000000610900780c */ /* 0x000fe40003f04270 */
[C---:B------:R-:W-:Y:S01]  /*58e0*/  ISETP.GT.AND P4, PT, R12.reuse, RZ, P3 ;  /* 0x000000ff0c00720c */ /* 0x040fe20001f84270 */
[----:B------:R-:W-:Y:S01]  /*58f0*/  @P5 STG.E.U16 desc[UR12][R2.64+0xb2], R69 ;  /* 0x0000b24502005986 */ /* 0x000fe2000c10150c */
[----:B------:R-:W-:Y:S02]  /*5900*/  ISETP.GT.AND P5, PT, R12, RZ, P0 ;  /* 0x000000ff0c00720c */ /* 0x000fe400007a4270 */
[----:B------:R-:W-:Y:S02]  /*5910*/  F2FP.BF16.F32.PACK_AB R70, RZ, R70 ;  /* 0x00000046ff46723e */ /* 0x000fe400000010ff */
[----:B------:R-:W-:-:S02]  /*5920*/  F2FP.BF16.F32.PACK_AB R71, RZ, R71 ;  /* 0x00000047ff47723e */ /* 0x000fc400000010ff */
[----:B------:R-:W-:Y:S01]  /*5930*/  F2FP.BF16.F32.PACK_AB R72, RZ, R72 ;  /* 0x00000048ff48723e */ /* 0x000fe200000010ff */
[----:B------:R-:W-:Y:S01]  /*5940*/  @P1 STG.E.U16 desc[UR12][R4.64+0xb0], R70 ;  /* 0x0000b04604001986 */ /* 0x000fe2000c10150c */
[----:B------:R-:W-:Y:S02]  /*5950*/  F2FP.BF16.F32.PACK_AB R73, RZ, R73 ;  /* 0x00000049ff49723e */ /* 0x000fe400000010ff */
[C---:B------:R-:W-:Y:S01]  /*5960*/  ISETP.GT.AND P1, PT, R12.reuse, 0x8, P3 ;  /* 0x000000080c00780c */ /* 0x040fe20001f24270 */
[----:B------:R-:W-:Y:S01]  /*5970*/  @P2 STG.E.U16 desc[UR12][R4.64+0xb2], R71 ;  /* 0x0000b24704002986 */ /* 0x000fe2000c10150c */
[----:B------:R-:W-:Y:S02]  /*5980*/  ISETP.GT.AND P0, PT, R12, 0x8, P0 ;  /* 0x000000080c00780c */ /* 0x000fe40000704270 */
[----:B------:R-:W-:Y:S01]  /*5990*/  F2FP.BF16.F32.PACK_AB R74, RZ, R74 ;  /* 0x0000004aff4a723e */ /* 0x000fe200000010ff */
[----:B------:R-:W-:Y:S01]  /*59a0*/  @P4 STG.E.U16 desc[UR12][R2.64+0xc0], R72 ;  /* 0x0000c04802004986 */ /* 0x000fe2000c10150c */
[----:B------:R-:W-:-:S02]  /*59b0*/  ISETP.GT.AND P4, PT, R9, 0x68, PT ;  /* 0x000000680900780c */ /* 0x000fc40003f84270 */
[----:B------:R-:W-:Y:S01]  /*59c0*/  F2FP.BF16.F32.PACK_AB R75, RZ, R75 ;  /* 0x0000004bff4b723e */ /* 0x000fe200000010ff */
[----:B------:R-:W-:Y:S01]  /*59d0*/  @P5 STG.E.U16 desc[UR12][R2.64+0xc2], R73 ;  /* 0x0000c24902005986 */ /* 0x000fe2000c10150c */
[----:B------:R-:W-:Y:S02]  /*59e0*/  ISETP.GT.AND P5, PT, R9, 0x69, PT ;  /* 0x000000690900780c */ /* 0x000fe40003fa4270 */
[C---:B------:R-:W-:Y:S01]  /*59f0*/  ISETP.GT.AND P2, PT, R12.reuse, RZ, P4 ;  /* 0x000000ff0c00720c */ /* 0x040fe20002744270 */
[----:B------:R-:W-:Y:S01]  /*5a00*/  @P1 STG.E.U16 desc[UR12][R4.64+0xc0], R74 ;  /* 0x0000c04a04001986 */ /* 0x000fe2000c10150c */
[----:B------:R-:W-:Y:S02]  /*5a10*/  ISETP.GT.AND P6, PT, R12, RZ, P5 ;  /* 0x000000ff0c00720c */ /* 0x000fe40002fc4270 */
[----:B------:R-:W-:Y:S01]  /*5a20*/  F2FP.BF16.F32.PACK_AB R76, RZ, R76 ;  /* 0x0000004cff4c723e */ /* 0x000fe200000010ff */
[----:B------:R-:W-:Y:S01]  /*5a30*/  @P0 STG.E.U16 desc[UR12][R4.64+0xc2], R75 ;  /* 0x0000c24b04000986 */ /* 0x000fe2000c10150c */
[----:B------:R-:W-:-:S02]  /*5a40*/  F2FP.BF16.F32.PACK_AB R77, RZ, R77 ;  /* 0x0000004dff4d723e */ /* 0x000fc400000010ff */
[C---:B------:R-:W-:Y:S02]  /*5a50*/  ISETP.GT.AND P3, PT, R9.reuse, 0x70, PT ;  /* 0x000000700900780c */ /* 0x040fe40003f64270 */
[C---:B------:R-:W-:Y:S02]  /*5a60*/  ISETP.GT.AND P4, PT, R12.reuse, 0x8, P4 ;  /* 0x000000080c00780c */ /* 0x040fe40002784270 */
[----:B------:R-:W-:Y:S01]  /*5a70*/  F2FP.BF16.F32.PACK_AB R78, RZ, R78 ;  /* 0x0000004eff4e723e */ /* 0x000fe200000010ff */
[----:B------:R-:W-:Y:S01]  /*5a80*/  @P2 STG.E.U16 desc[UR12][R2.64+0xd0], R76 ;  /* 0x0000d04c02002986 */ /* 0x000fe2000c10150c */
[----:B------:R-:W-:Y:S02]  /*5a90*/  ISETP.GT.AND P2, PT, R9, 0x71, PT ;  /* 0x000000710900780c */ /* 0x000fe40003f44270 */
[----:B------:R-:W-:Y:S01]  /*5aa0*/  F2FP.BF16.F32.PACK_AB R79, RZ, R79 ;  /* 0x0000004fff4f723e */ /* 0x000fe200000010ff */
[----:B------:R-:W-:Y:S01]  /*5ab0*/  @P6 STG.E.U16 desc[UR12][R2.64+0xd2], R77 ;  /* 0x0000d24d02006986 */ /* 0x000fe2000c10150c */
[----:B------:R-:W-:-:S02]  /*5ac0*/  ISETP.GT.AND P6, PT, R12, 0x8, P5 ;  /* 0x000000080c00780c */ /* 0x000fc40002fc4270 */
[C---:B------:R-:W-:Y:S02]  /*5ad0*/  ISETP.GT.AND P5, PT, R12.reuse, RZ, P3 ;  /* 0x000000ff0c00720c */ /* 0x040fe40001fa4270 */
[----:B------:R-:W-:Y:S01]  /*5ae0*/  F2FP.BF16.F32.PACK_AB R80, RZ, R80 ;  /* 0x00000050ff50723e */ /* 0x000fe200000010ff */
[----:B------:R-:W-:Y:S01]  /*5af0*/  @P4 STG.E.U16 desc[UR12][R4.64+0xd0], R78 ;  /* 0x0000d04e04004986 */ /* 0x000fe2000c10150c */
[C---:B------:R-:W-:Y:S02]  /*5b00*/  ISETP.GT.AND P1, PT, R9.reuse, 0x78, PT ;  /* 0x000000780900780c */ /* 0x040fe40003f24270 */
[----:B------:R-:W-:Y:S02]  /*5b10*/  ISETP.GT.AND P0, PT, R9, 0x79, PT ;  /* 0x000000790900780c */ /* 0x000fe40003f04270 */
[C---:B------:R-:W-:Y:S02]  /*5b20*/  ISETP.GT.AND P4, PT, R12.reuse, RZ, P2 ;  /* 0x000000ff0c00720c */ /* 0x040fe40001784270 */
[C---:B------:R-:W-:Y:S01]  /*5b30*/  ISETP.GT.AND P3, PT, R12.reuse, 0x8, P3 ;  /* 0x000000080c00780c */ /* 0x040fe20001f64270 */
[----:B------:R-:W-:Y:S01]  /*5b40*/  @P6 STG.E.U16 desc[UR12][R4.64+0xd2], R79 ;  /* 0x0000d24f04006986 */ /* 0x000fe2000c10150c */
[----:B------:R-:W-:-:S02]  /*5b50*/  ISETP.GT.AND P2, PT, R12, 0x8, P2 ;  /* 0x000000080c00780c */ /* 0x000fc40001744270 */
[C---:B------:R-:W-:Y:S01]  /*5b60*/  ISETP.GT.AND P6, PT, R12.reuse, RZ, P0 ;  /* 0x000000ff0c00720c */ /* 0x040fe200007c4270 */
[----:B------:R-:W-:Y:S01]  /*5b70*/  @P5 STG.E.U16 desc[UR12][R2.64+0xe0], R80 ;  /* 0x0000e05002005986 */ /* 0x000fe2000c10150c */
[C---:B------:R-:W-:Y:S02]  /*5b80*/  ISETP.GT.AND P5, PT, R12.reuse, RZ, P1 ;  /* 0x000000ff0c00720c */ /* 0x040fe40000fa4270 */
[C---:B------:R-:W-:Y:S02]  /*5b90*/  ISETP.GT.AND P1, PT, R12.reuse, 0x8, P1 ;  /* 0x000000080c00780c */ /* 0x040fe40000f24270 */
[----:B------:R-:W-:Y:S02]  /*5ba0*/  F2FP.BF16.F32.PACK_AB R81, RZ, R81 ;  /* 0x00000051ff51723e */ /* 0x000fe400000010ff */
[----:B------:R-:W-:Y:S02]  /*5bb0*/  F2FP.BF16.F32.PACK_AB R82, RZ, R82 ;  /* 0x00000052ff52723e */ /* 0x000fe400000010ff */
[----:B------:R-:W-:Y:S01]  /*5bc0*/  F2FP.BF16.F32.PACK_AB R83, RZ, R83 ;  /* 0x00000053ff53723e */ /* 0x000fe200000010ff */
[----:B------:R-:W-:Y:S01]  /*5bd0*/  @P4 STG.E.U16 desc[UR12][R2.64+0xe2], R81 ;  /* 0x0000e25102004986 */ /* 0x000fe2000c10150c */
[----:B------:R-:W-:-:S02]  /*5be0*/  ISETP.GT.AND P0, PT, R12, 0x8, P0 ;  /* 0x000000080c00780c */ /* 0x000fc40000704270 */
[----:B------:R-:W-:Y:S01]  /*5bf0*/  F2FP.BF16.F32.PACK_AB R84, RZ, R84 ;  /* 0x00000054ff54723e */ /* 0x000fe200000010ff */
[----:B------:R-:W-:Y:S01]  /*5c00*/  @P3 STG.E.U16 desc[UR12][R4.64+0xe0], R82 ;  /* 0x0000e05204003986 */ /* 0x000fe2000c10150c */
[----:B------:R-:W-:Y:S02]  /*5c10*/  F2FP.BF16.F32.PACK_AB R85, RZ, R85 ;  /* 0x00000055ff55723e */ /* 0x000fe400000010ff */
[----:B------:R-:W-:Y:S01]  /*5c20*/  F2FP.BF16.F32.PACK_AB R86, RZ, R86 ;  /* 0x00000056ff56723e */ /* 0x000fe200000010ff */
[----:B------:R-:W-:Y:S04]  /*5c30*/  @P2 STG.E.U16 desc[UR12][R4.64+0xe2], R83 ;  /* 0x0000e25304002986 */ /* 0x000fe8000c10150c */
[----:B------:R-:W-:Y:S04]  /*5c40*/  @P5 STG.E.U16 desc[UR12][R2.64+0xf0], R84 ;  /* 0x0000f05402005986 */ /* 0x000fe8000c10150c */
[----:B------:R0:W-:Y:S02]  /*5c50*/  @P6 STG.E.U16 desc[UR12][R2.64+0xf2], R85 ;  /* 0x0000f25502006986 */ /* 0x0001e4000c10150c */
[----:B0-----:R-:W-:-:S02]  /*5c60*/  @P1 IMAD.MOV.U32 R2, RZ, RZ, R4 ;  /* 0x000000ffff021224 */ /* 0x001fc400078e0004 */
[----:B------:R-:W-:-:S05]  /*5c70*/  @P1 IMAD.MOV.U32 R3, RZ, RZ, R5 ;  /* 0x000000ffff031224 */ /* 0x000fca00078e0005 */
[----:B------:R0:W-:Y:S01]  /*5c80*/  @P1 STG.E.U16 desc[UR12][R2.64+0xf0], R86 ;  /* 0x0000f05602001986 */ /* 0x0001e2000c10150c */
[----:B------:R-:W-:Y:S05]  /*5c90*/  @!P0 EXIT ;  /* 0x000000000000894d */ /* 0x000fea0003800000 */
[----:B------:R-:W-:-:S05]  /*5ca0*/  F2FP.BF16.F32.PACK_AB R0, RZ, R0 ;  /* 0x00000000ff00723e */ /* 0x000fca00000010ff */
[----:B------:R-:W-:Y:S01]  /*5cb0*/  STG.E.U16 desc[UR12][R4.64+0xf2], R0 ;  /* 0x0000f20004007986 */ /* 0x000fe2000c10150c */
[----:B------:R-:W-:Y:S05]  /*5cc0*/  EXIT ;  /* 0x000000000000794d */ /* 0x000fea0003800000 */
.L_x_10:
[----:B------:R-:W-:-:S13]  /*5cd0*/  ISETP.NE.AND P0, PT, R3, RZ, PT ;  /* 0x000000ff0300720c */ /* 0x000fda0003f05270 */
[----:B------:R-:W-:Y:S05]  /*5ce0*/  @P0 EXIT ;  /* 0x000000000000094d */ /* 0x000fea0003800000 */
[----:B------:R-:W-:-:S13]  /*5cf0*/  ELECT P0, URZ, PT ;  /* 0x00000000003f782f */ /* 0x000fda0003800000 */
[----:B------:R-:W-:Y:S05]  /*5d00*/  @!P0 BRA `(.L_x_147) ;  /* 0x0000000400bc8947 */ /* 0x000fea0003800000 */
[----:B------:R-:W-:Y:S02]  /*5d10*/  ISETP.GE.AND P0, PT, R11, 0x1, PT ;  /* 0x000000010b00780c */ /* 0x000fe40003f06270 */
[----:B------:R-:W-:-:S04]  /*5d20*/  SHF.R.S32.HI R3, RZ, 0x1f, R12 ;  /* 0x0000001fff037819 */ /* 0x000fc8000001140c */
[----:B------:R-:W-:-:S07]  /*5d30*/  LEA.HI R3, R3, R12, RZ, 0x7 ;  /* 0x0000000c03037211 */ /* 0x000fce00078f38ff */
[----:B------:R-:W-:Y:S05]  /*5d40*/  @!P0 BRA `(.L_x_147) ;  /* 0x0000000400ac8947 */ /* 0x000fea0003800000 */
[----:B------:R-:W1:Y:S01]  /*5d50*/  LDC.64 R10, c[0x0][0x4d8] ;  /* 0x00013600ff0a7b82 */ /* 0x000e620000000a00 */
[----:B------:R-:W-:Y:S01]  /*5d60*/  LOP3.LUT R3, R3, 0xffffff80, RZ, 0xc0, !PT ;  /* 0xffffff8003037812 */ /* 0x000fe200078ec0ff */
[----:B------:R-:W-:Y:S01]  /*5d70*/  IMAD.SHL.U32 R7, R7, 0x80, RZ ;  /* 0x0000008007077824 */ /* 0x000fe200078e00ff */
[----:B------:R-:W-:Y:S01]  /*5d80*/  LOP3.LUT P0, RZ, R12, 0x1f, RZ, 0xc0, !PT ;  /* 0x0000001f0cff7812 */ /* 0x000fe2000780c0ff */
[----:B------:R-:W-:Y:S01]  /*5d90*/  ULDC.64 UR4, c[0x0][0x4b0] ;  /* 0x00012c0000047ab9 */ /* 0x000fe20000000a00 */
[----:B0--3-5:R-:W-:Y:S01]  /*5da0*/  IMAD.SHL.U32 R6, R4, 0x40, RZ ;  /* 0x0000004004067824 */ /* 0x029fe200078e00ff */
[----:B------:R-:W-:Y:S01]  /*5db0*/  LOP3.LUT R9, R2, 0x2, RZ, 0xfc, !PT ;  /* 0x0000000202097812 */ /* 0x000fe200078efcff */
[----:B------:R-:W-:Y:S02]  /*5dc0*/  IMAD.IADD R3, R12, 0x1, -R3 ;  /* 0x000000010c037824 */ /* 0x000fe400078e0a03 */
[----:B------:R-:W-:Y:S02]  /*5dd0*/  VIADD R13, R16, 0x1 ;  /* 0x00000001100d7836 */ /* 0x000fe40000000000 */
[----:B------:R-:W-:Y:S01]  /*5de0*/  IMAD.MOV.U32 R12, RZ, RZ, RZ ;  /* 0x000000ffff0c7224 */ /* 0x000fe200078e00ff */
[C---:B------:R-:W-:Y:S01]  /*5df0*/  ISETP.NE.AND P2, PT, R3.reuse, RZ, PT ;  /* 0x000000ff0300720c */ /* 0x040fe20003f45270 */
[----:B------:R-:W-:Y:S01]  /*5e00*/  IMAD.MOV.U32 R0, RZ, RZ, 0x1 ;  /* 0x00000001ff007424 */ /* 0x000fe200078e00ff */
[----:B------:R-:W-:Y:S01]  /*5e10*/  ISETP.NE.OR P0, PT, R3, RZ, !P0 ;  /* 0x000000ff0300720c */ /* 0x000fe20004705670 */
[----:B------:R-:W-:-:S02]  /*5e20*/  IMAD.MOV.U32 R3, RZ, RZ, RZ ;  /* 0x000000ffff037224 */ /* 0x000fc400078e00ff */
[----:B------:R-:W-:Y:S02]  /*5e30*/  VIADD R14, R7, 0x40 ;  /* 0x00000040070e7836 */ /* 0x000fe40000000000 */
[----:B-1----:R-:W-:Y:S02]  /*5e40*/  IMAD R10, R15, UR4, R10 ;  /* 0x000000040f0a7c24 */ /* 0x002fe4000f8e020a */
[----:B------:R-:W-:-:S07]  /*5e50*/  IMAD R11, R8, UR5, R11 ;  /* 0x00000005080b7c24 */ /* 0x000fce000f8e020b */
.L_x_151:
[----:B------:R-:W0:Y:S01]  /*5e60*/  S2R R5, SR_CgaCtaId ;  /* 0x0000000000057919 */ /* 0x000e220000008800 */
[----:B------:R-:W-:-:S04]  /*5e70*/  MOV R4, 0x400 ;  /* 0x0000040000047802 */ /* 0x000fc80000000f00 */
[----:B0-----:R-:W-:Y:S02]  /*5e80*/  LEA R8, R5, R4, 0x18 ;  /* 0x0000000405087211 */ /* 0x001fe400078ec0ff */
[----:B------:R-:W-:-:S03]  /*5e90*/  SHF.L.U32 R4, R0, 0x1f, RZ ;  /* 0x0000001f00047819 */ /* 0x000fc600000006ff */
[----:B------:R-:W-:-:S07]  /*5ea0*/  IMAD R5, R3, 0x8, R8 ;  /* 0x0000000803057824 */ /* 0x000fce00078e0208 */
.L_x_148:
[----:B0-----:R0:W1:Y:S02]  /*5eb0*/  SYNCS.PHASECHK.TRANS64.TRYWAIT P1, [R5+URZ+0x36048], R4 ;  /* 0x03604804050075a7 */ /* 0x001064000802017f */
[----:B-1----:R-:W-:Y:S05]  /*5ec0*/  @!P1 NANOSLEEP.SYNCS 0x989680 ;  /* 0x009896800000995d */ /* 0x002fea0003900000 */
[----:B------:R-:W1:Y:S02]  /*5ed0*/  @!P1 SYNCS.PHASECHK.TRANS64 P1, [R5+URZ+0x36048], R4 ;  /* 0x03604804050095a7 */ /* 0x000e64000802007f */
[----:B-1----:R-:W-:Y:S05]  /*5ee0*/  @!P1 BRA `(.L_x_148) ;  /* 0xfffffffc00f09947 */ /* 0x002fea000383ffff */
[----:B0-----:R-:W0:Y:S02]  /*5ef0*/  @!P2 LDC R4, c[0x0][0x500] ;  /* 0x00014000ff04ab82 */ /* 0x001e240000000800 */
[----:B0-----:R0:W-:Y:S02]  /*5f00*/  @!P2 SYNCS.ARRIVE.TRANS64 RZ, [R5+URZ+0x36000], R4 ;  /* 0x0360000405ffa9a7 */ /* 0x0011e4000800003f */
[----:B0-----:R-:W-:-:S04]  /*5f10*/  PRMT R4, R9, 0x9910, RZ ;  /* 0x0000991009047816 */ /* 0x001fc800000000ff */
[----:B------:R-:W-:-:S13]  /*5f20*/  ISETP.NE.AND P1, PT, R4, 0x2, PT ;  /* 0x000000020400780c */ /* 0x000fda0003f25270 */
[----:B------:R-:W-:Y:S05]  /*5f30*/  @P1 BRA `(.L_x_149) ;  /* 0x0000000000041947 */ /* 0x000fea0003800000 */
[----:B------:R-:W-:Y:S01]  /*5f40*/  BPT.TRAP 0x1 ;  /* 0x000000040000795c */ /* 0x000fe20000300000 */
.L_x_149:
[----:B------:R-:W-:Y:S05]  /*5f50*/  @P0 BRA `(.L_x_150) ;  /* 0x0000000000040947 */ /* 0x000fea0003800000 */
[----:B------:R-:W-:Y:S01]  /*5f60*/  BPT.TRAP 0x1 ;  /* 0x000000040000795c */ /* 0x000fe20000300000 */
.L_x_150:
[----:B------:R-:W-:Y:S01]  /*5f70*/  ULDC UR8, c[0x0][0x48c] ;  /* 0x0001230000087ab9 */ /* 0x000fe20000000800 */
[----:B------:R-:W-:Y:S01]  /*5f80*/  R2UR UR14, R12 ;  /* 0x000000000c0e72ca */ /* 0x000fe200000e0000 */
[----:B------:R-:W-:Y:S01]  /*5f90*/  UISETP.NE.AND UP0, UPT, UR8, 0x1, UPT ;  /* 0x000000010800788c */ /* 0x000fe2000bf05270 */
[----:B------:R-:W-:Y:S01]  /*5fa0*/  R2UR UR16, R5 ;  /* 0x00000000051072ca */ /* 0x000fe200000e0000 */
[----:B------:R-:W-:Y:S01]  /*5fb0*/  ULDC UR30, c[0x0][0x498] ;  /* 0x00012600001e7ab9 */ /* 0x000fe20000000800 */
[----:B------:R-:W-:Y:S01]  /*5fc0*/  PRMT R4, R10, 0x40, R11 ;  /* 0x000000400a047816 */ /* 0x000fe2000000000b */
[----:B------:R-:W-:Y:S01]  /*5fd0*/  UIADD3 UR17, -UR8, URZ, URZ ;  /* 0x0000003f08117290 */ /* 0x000fe2000fffe13f */
[----:B------:R-:W-:Y:S01]  /*5fe0*/  VIADD R13, R13, 0xffffffff ;  /* 0xffffffff0d0d7836 */ /* 0x000fe20000000000 */
[----:B------:R-:W-:Y:S01]  /*5ff0*/  ULDC.64 UR32, c[0x0][0x198] ;  /* 0x0000660000207ab9 */ /* 0x000fe20000000a00 */
[----:B------:R-:W-:Y:S01]  /*6000*/  ULDC.64 UR24, c[0x0][0x4b8] ;  /* 0x00012e0000187ab9 */ /* 0x000fe20000000a00 */
[----:B------:R-:W-:-:S02]  /*6010*/  UIADD3 UR22, UP1, UR32, 0xf0, URZ ;  /* 0x000000f020167890 */ /* 0x000fc4000ff3e03f */
[----:B------:R-:W-:Y:S01]  /*6020*/  UIADD3 UR32, UP2, UR32, 0x1f0, URZ ;  /* 0x000001f020207890 */ /* 0x000fe2000ff5e03f */
[----:B------:R-:W-:Y:S01]  /*6030*/  ISETP.GT.AND P3, PT, R13, 0x1, PT ;  /* 0x000000010d00780c */ /* 0x000fe20003f64270 */
[----:B------:R-:W-:Y:S01]  /*6040*/  @UP0 ULDC.64 UR10, c[0x0][0x490] ;  /* 0x00012400000a0ab9 */ /* 0x000fe20000000a00 */
[----:B------:R-:W-:Y:S01]  /*6050*/  @UP0 ULDC.64 UR12, c[0x0][0x490] ;  /* 0x00012400000c0ab9 */ /* 0x000fe20000000a00 */
[----:B------:R-:W-:Y:S01]  /*6060*/  UIMAD.WIDE.U32 UR4, UR14, UR10, URZ ;  /* 0x0000000a0e0472a5 */ /* 0x000fe2000f8e003f */
[----:B------:R-:W-:Y:S01]  /*6070*/  R2UR UR10, R8 ;  /* 0x00000000080a72ca */ /* 0x000fe200000e0000 */
[----:B------:R-:W-:Y:S01]  /*6080*/  UIMAD.WIDE.U32 UR6, UR14, UR12, URZ ;  /* 0x0000000c0e0672a5 */ /* 0x000fe2000f8e003f */
[C---:B------:R-:W-:Y:S01]  /*6090*/  IMAD R8, R3.reuse, 0x4000, R8 ;  /* 0x0000400003087824 */ /* 0x040fe200078e0208 */
[----:B------:R-:W-:Y:S01]  /*60a0*/  UMOV UR9, UR14 ;  /* 0x0000000e00097c82 */ /* 0x000fe20008000000 */
[----:B------:R-:W-:Y:S01]  /*60b0*/  UMOV UR12, UR14 ;  /* 0x0000000e000c7c82 */ /* 0x000fe20008000000 */
[----:B------:R-:W-:Y:S01]  /*60c0*/  @UP0 USHF.R.U32.HI UR9, URZ, UR11, UR5 ;  /* 0x0000000b3f090299 */ /* 0x000fe20008011605 */
[C---:B------:R-:W-:Y:S01]  /*60d0*/  R2UR UR4, R3.reuse ;  /* 0x00000000030472ca */ /* 0x040fe200000e0000 */
[----:B------:R-:W-:Y:S01]  /*60e0*/  @UP0 USHF.R.U32.HI UR12, URZ, UR13, UR7 ;  /* 0x0000000d3f0c0299 */ /* 0x000fe20008011607 */
[----:B------:R-:W-:Y:S01]  /*60f0*/  R2UR UR6, R8 ;  /* 0x00000000080672ca */ /* 0x000fe200000e0000 */
[----:B------:R-:W-:Y:S01]  /*6100*/  UISETP.NE.AND UP0, UPT, UR30, 0x1, UPT ;  /* 0x000000011e00788c */ /* 0x000fe2000bf05270 */
[C---:B------:R-:W-:Y:S01]  /*6110*/  R2UR UR7, R12.reuse ;  /* 0x000000000c0772ca */ /* 0x040fe200000e0000 */
[----:B------:R-:W-:Y:S01]  /*6120*/  UIADD3 UR5, UR16, 0x36000, URZ ;  /* 0x0003600010057890 */ /* 0x000fe2000fffe03f */
[----:B------:R-:W-:Y:S01]  /*6130*/  VIADD R3, R3, 0x1 ;  /* 0x0000000103037836 */ /* 0x000fe20000000000 */
[----:B------:R-:W-:Y:S01]  /*6140*/  UMOV UR21, UR9 ;  /* 0x0000000900157c82 */ /* 0x000fe20008000000 */
[----:B------:R-:W-:Y:S01]  /*6150*/  UMOV UR13, UR12 ;  /* 0x0000000c000d7c82 */ /* 0x000fe20008000000 */
[----:B------:R-:W-:Y:S01]  /*6160*/  ULDC.64 UR26, c[0x0][0x4d0] ;  /* 0x00013400001a7ab9 */ /* 0x000fe20000000a00 */
[----:B------:R-:W-:Y:S01]  /*6170*/  UIADD3.X UR23, URZ, UR33, URZ, UP1, !UPT ;  /* 0x000000213f177290 */ /* 0x000fe20008ffe43f */
[C---:B------:R-:W-:Y:S01]  /*6180*/  ISETP.NE.AND P1, PT, R3.reuse, 0x9, PT ;  /* 0x000000090300780c */ /* 0x040fe20003f25270 */
[----:B------:R-:W-:Y:S01]  /*6190*/  UIADD3.X UR33, URZ, UR33, URZ, UP2, !UPT ;  /* 0x000000213f217290 */ /* 0x000fe200097fe43f */
[----:B------:R-:W-:Y:S01]  /*61a0*/  VIADD R12, R12, 0x40 ;  /* 0x000000400c0c7836 */ /* 0x000fe20000000000 */
[----:B------:R-:W-:Y:S01]  /*61b0*/  @UP0 ULDC UR28, c[0x0][0x49c] ;  /* 0x00012700001c0ab9 */ /* 0x000fe20000000800 */
[----:B------:R-:W-:Y:S01]  /*61c0*/  ULEA UR4, UR4, UR10, 0xd ;  /* 0x0000000a04047291 */ /* 0x000fe2000f8e683f */
[----:B------:R-:W-:Y:S01]  /*61d0*/  SEL R5, RZ, 0x1, P1 ;  /* 0x00000001ff057807 */ /* 0x000fe20000800000 */
[----:B------:R-:W-:Y:S01]  /*61e0*/  UIMAD.WIDE.U32 UR28, UR12, UR28, URZ ;  /* 0x0000001c0c1c72a5 */ /* 0x000fe2000f8e003f */
[----:B------:R-:W-:Y:S01]  /*61f0*/  SEL R3, R3, RZ, P1 ;  /* 0x000000ff03037207 */ /* 0x000fe20000800000 */
[----:B------:R-:W-:Y:S01]  /*6200*/  @UP0 ULDC UR10, c[0x0][0x49c] ;  /* 0x00012700000a0ab9 */ /* 0x000fe20000000800 */
[----:B------:R-:W-:Y:S01]  /*6210*/  @UP0 ULDC UR18, c[0x0][0x4a0] ;  /* 0x0001280000120ab9 */ /* 0x000fe20000000800 */
[----:B------:R-:W-:Y:S01]  /*6220*/  UIMAD.WIDE.U32 UR10, UR9, UR10, URZ ;  /* 0x0000000a090a72a5 */ /* 0x000fe2000f8e003f */
[----:B------:R-:W-:Y:S01]  /*6230*/  LOP3.LUT R0, R0, R5, RZ, 0x3c, !PT ;  /* 0x0000000500007212 */ /* 0x000fe200078e3cff */
[----:B------:R-:W-:Y:S01]  /*6240*/  @UP0 ULDC UR20, c[0x0][0x4a0] ;  /* 0x0001280000140ab9 */ /* 0x000fe20000000800 */
[----:B------:R-:W-:Y:S01]  /*6250*/  R2UR UR28, R4 ;  /* 0x00000000041c72ca */ /* 0x000fe200000e0000 */
[----:B------:R-:W-:Y:S01]  /*6260*/  @UP0 USHF.R.U32.HI UR21, URZ, UR18, UR11 ;  /* 0x000000123f150299 */ /* 0x000fe2000801160b */
[----:B------:R-:W-:Y:S01]  /*6270*/  R2UR UR18, R7 ;  /* 0x00000000071272ca */ /* 0x000fe200000e0000 */
[----:B------:R-:W-:Y:S01]  /*6280*/  @UP0 USHF.R.U32.HI UR13, URZ, UR20, UR29 ;  /* 0x000000143f0d0299 */ /* 0x000fe2000801161d */
[----:B------:R-:W-:Y:S01]  /*6290*/  R2UR UR10, R14 ;  /* 0x000000000e0a72ca */ /* 0x000fe200000e0000 */
[----:B------:R-:W-:-:S02]  /*62a0*/  UIADD3 UR20, -UR21, URZ, URZ ;  /* 0x0000003f15147290 */ /* 0x000fc4000fffe13f */
[----:B------:R-:W-:Y:S02]  /*62b0*/  UIADD3 UR11, -UR13, URZ, URZ ;  /* 0x0000003f0d0b7290 */ /* 0x000fe4000fffe13f */
[----:B------:R-:W-:Y:S02]  /*62c0*/  UIADD3 UR16, UR6, 0x12000, URZ ;  /* 0x0001200006107890 */ /* 0x000fe4000fffe03f */
[----:B------:R-:W-:Y:S01]  /*62d0*/  UIADD3 UR8, UR6, 0x14000, URZ ;  /* 0x0001400006087890 */ /* 0x000fe2000fffe03f */
[----:B------:R-:W-:Y:S01]  /*62e0*/  R2UR UR6, R6 ;  /* 0x00000000060672ca */ /* 0x000fe200000e0000 */
[----:B------:R-:W-:Y:S02]  /*62f0*/  UIMAD UR19, UR9, UR17, UR7 ;  /* 0x00000011091372a4 */ /* 0x000fe4000f8e0207 */
[----:B------:R-:W-:Y:S02]  /*6300*/  UIMAD UR17, UR12, UR17, UR7 ;  /* 0x000000110c1172a4 */ /* 0x000fe4000f8e0207 */
[----:B------:R-:W-:-:S02]  /*6310*/  UIMAD UR20, UR30, UR20, UR9 ;  /* 0x000000141e1472a4 */ /* 0x000fc4000f8e0209 */
[----:B------:R-:W-:Y:S02]  /*6320*/  UIMAD UR12, UR30, UR11, UR12 ;  /* 0x0000000b1e0c72a4 */ /* 0x000fe4000f8e020c */
[----:B------:R-:W-:Y:S02]  /*6330*/  UIMAD UR19, UR19, UR24, UR26 ;  /* 0x00000018131372a4 */ /* 0x000fe4000f8e021a */
[----:B------:R-:W-:Y:S02]  /*6340*/  UIMAD UR20, UR20, UR25, UR27 ;  /* 0x00000019141472a4 */ /* 0x000fe4000f8e021b */
[----:B------:R-:W-:Y:S02]  /*6350*/  UPRMT UR28, UR28, 0x5410, URZ ;  /* 0x000054101c1c7896 */ /* 0x000fe4000800003f */
[----:B------:R-:W-:Y:S02]  /*6360*/  UIMAD UR11, UR17, UR24, UR26 ;  /* 0x00000018110b72a4 */ /* 0x000fe4000f8e021a */
[----:B------:R-:W-:Y:S01]  /*6370*/  UIMAD UR12, UR12, UR25, UR27 ;  /* 0x000000190c0c72a4 */ /* 0x000fe2000f8e021b */
[----:B------:R-:W-:Y:S01]  /*6380*/  UMOV UR14, 0x0 ;  /* 0x00000000000e7882 */ /* 0x000fe20000000000 */
[----:B------:R-:W-:Y:S01]  /*6390*/  UMOV UR15, 0x10000000 ;  /* 0x10000000000f7882 */ /* 0x000fe20000000000 */
[----:B------:R-:W-:Y:S01]  /*63a0*/  UMOV UR17, UR5 ;  /* 0x0000000500117c82 */ /* 0x000fe20008000000 */
[----:B------:R1:W-:Y:S01]  /*63b0*/  UTMALDG.2D [UR4], [UR22], desc[UR14] ;  /* 0x00000e04160075b4 */ /* 0x0003e20008009000 */
[----:B------:R-:W-:Y:S01]  /*63c0*/  UMOV UR9, UR5 ;  /* 0x0000000500097c82 */ /* 0x000fe20008000000 */
[----:B------:R1:W-:Y:S03]  /*63d0*/  UTMALDG.4D.IM2COL [UR16], [UR32], UR28 ;  /* 0x00000010200073b4 */ /* 0x0003e6000805801c */
[----:B------:R1:W-:Y:S02]  /*63e0*/  UTMALDG.4D.IM2COL [UR8], [UR32], UR28 ;  /* 0x00000008200073b4 */ /* 0x0003e4000805801c */
[----:B-1----:R-:W-:Y:S05]  /*63f0*/  @P3 BRA `(.L_x_151) ;  /* 0xfffffff800983947 */ /* 0x002fea000383ffff */
.L_x_147:
[----:B------:R-:W-:Y:S01]  /*6400*/  ISETP.GE.U32.AND P2, PT, R16, 0x9, PT ;  /* 0x000000091000780c */ /* 0x000fe20003f46070 */
[----:B------:R-:W-:Y:S05]  /*6410*/  WARPSYNC.ALL ;  /* 0x0000000000007948 */ /* 0x000fea0003800000 */
[----:B------:R-:W-:-:S07]  /*6420*/  ELECT P1, URZ, PT ;  /* 0x00000000003f782f */ /* 0x000fce0003820000 */
[----:B0-----:R-:W-:-:S05]  /*6430*/  @P2 IMAD.WIDE.U32 R4, R16, 0x38e38e39, RZ ;  /* 0x38e38e3910042825 */ /* 0x001fca00078e00ff */
[----:B-----5:R-:W-:-:S04]  /*6440*/  @P2 SHF.R.U32.HI R0, RZ, 0x1, R5 ;  /* 0x00000001ff002819 */ /* 0x020fc80000011605 */
[----:B------:R-:W-:-:S04]  /*6450*/  @P2 LOP3.LUT R0, R0, 0x1, RZ, 0xc0, !PT ;  /* 0x0000000100002812 */ /* 0x000fc800078ec0ff */
[----:B------:R-:W-:Y:S01]  /*6460*/  @P2 ISETP.NE.U32.AND P0, PT, R0, 0x1, PT ;  /* 0x000000010000280c */ /* 0x000fe20003f05070 */
[----:B------:R-:W-:-:S12]  /*6470*/  @!P1 EXIT ;  /* 0x000000000000994d */ /* 0x000fd80003800000 */
[----:B------:R-:W-:Y:S01]  /*6480*/  LOP3.LUT R2, R2, 0x2, RZ, 0xfc, !PT ;  /* 0x0000000202027812 */ /* 0x000fe200078efcff */
[----:B------:R-:W-:Y:S01]  /*6490*/  IMAD.MOV.U32 R0, RZ, RZ, 0x1 ;  /* 0x00000001ff007424 */ /* 0x000fe200078e00ff */
[----:B------:R-:W-:Y:S02]  /*64a0*/  @P2 ISETP.NE.U32.AND.EX P0, PT, RZ, RZ, PT, P0 ;  /* 0x000000ffff00220c */ /* 0x000fe40003f05100 */
[----:B------:R-:W-:Y:S02]  /*64b0*/  ISETP.NE.AND P1, PT, R2, 0x3, PT ;  /* 0x000000030200780c */ /* 0x000fe40003f25270 */
[----:B------:R-:W-:-:S11]  /*64c0*/  @P2 SEL R0, RZ, 0x1, !P0 ;  /* 0x00000001ff002807 */ /* 0x000fd60004000000 */
[----:B------:R-:W-:Y:S05]  /*64d0*/  @!P1 BRA `(.L_x_152) ;  /* 0x0000000000049947 */ /* 0x000fea0003800000 */
[----:B------:R-:W-:Y:S01]  /*64e0*/  BPT.TRAP 0x1 ;  /* 0x000000040000795c */ /* 0x000fe20000300000 */
.L_x_152:
[----:B------:R-:W0:Y:S01]  /*64f0*/  S2R R5, SR_CgaCtaId ;  /* 0x0000000000057919 */ /* 0x000e220000008800 */
[----:B------:R-:W-:Y:S01]  /*6500*/  IMAD.WIDE.U32 R2, R16, 0x38e38e39, RZ ;  /* 0x38e38e3910027825 */ /* 0x000fe200078e00ff */
[----:B------:R-:W-:-:S04]  /*6510*/  MOV R2, 0x400 ;  /* 0x0000040000027802 */ /* 0x000fc80000000f00 */
[----:B------:R-:W-:Y:S02]  /*6520*/  SHF.R.U32.HI R3, RZ, 0x1, R3 ;  /* 0x00000001ff037819 */ /* 0x000fe40000011603 */
[----:B0-----:R-:W-:-:S03]  /*6530*/  LEA R5, R5, R2, 0x18 ;  /* 0x0000000205057211 */ /* 0x001fc600078ec0ff */
[----:B------:R-:W-:Y:S02]  /*6540*/  IMAD R2, R3, -0x9, R16 ;  /* 0xfffffff703027824 */ /* 0x000fe400078e0210 */
[----:B------:R-:W-:Y:S01]  /*6550*/  VIADD R3, R5, 0x36048 ;  /* 0x0003604805037836 */ /* 0x000fe20000000000 */
[----:B------:R-:W-:-:S03]  /*6560*/  SHF.L.U32 R5, R0, 0x1f, RZ ;  /* 0x0000001f00057819 */ /* 0x000fc600000006ff */
[----:B------:R-:W-:-:S07]  /*6570*/  IMAD R4, R2, 0x8, R3 ;  /* 0x0000000802047824 */ /* 0x000fce00078e0203 */
.L_x_153:
[----:B0-----:R0:W1:Y:S02]  /*6580*/  SYNCS.PHASECHK.TRANS64.TRYWAIT P0, [R4+URZ], R5 ;  /* 0x00000005040075a7 */ /* 0x001064000800017f */
[----:B-1----:R-:W-:Y:S05]  /*6590*/  @!P0 NANOSLEEP.SYNCS 0x989680 ;  /* 0x009896800000895d */ /* 0x002fea0003900000 */
[----:B------:R-:W1:Y:S02]  /*65a0*/  @!P0 SYNCS.PHASECHK.TRANS64 P0, [R4+URZ], R5 ;  /* 0x00000005040085a7 */ /* 0x000e64000800007f */
[----:B-1----:R-:W-:Y:S05]  /*65b0*/  @!P0 BRA `(.L_x_153) ;  /* 0xfffffffc00f08947 */ /* 0x002fea000383ffff */
[----:B------:R-:W-:-:S05]  /*65c0*/  VIADD R2, R2, 0x1 ;  /* 0x0000000102027836 */ /* 0x000fca0000000000 */
[----:B------:R-:W-:-:S04]  /*65d0*/  ISETP.NE.AND P0, PT, R2, 0x9, PT ;  /* 0x000000090200780c */ /* 0x000fc80003f05270 */
[----:B0-----:R-:W-:Y:S02]  /*65e0*/  SEL R5, RZ, 0x1, P0 ;  /* 0x00000001ff057807 */ /* 0x001fe40000000000 */
[----:B------:R-:W-:Y:S02]  /*65f0*/  SEL R2, R2, RZ, P0 ;  /* 0x000000ff02027207 */ /* 0x000fe40000000000 */
[----:B------:R-:W-:-:S03]  /*6600*/  LOP3.LUT R7, R0, R5, RZ, 0x3c, !PT ;  /* 0x0000000500077212 */ /* 0x000fc600078e3cff */
[----:B------:R-:W-:Y:S01]  /*6610*/  IMAD R0, R2, 0x8, R3 ;  /* 0x0000000802007824 */ /* 0x000fe200078e0203 */
[----:B------:R-:W-:-:S07]  /*6620*/  SHF.L.U32 R5, R7, 0x1f, RZ ;  /* 0x0000001f07057819 */ /* 0x000fce00000006ff */
.L_x_154:
        /* <DEDUP_REMOVED lines=11> */
.L_x_155:
        /* <DEDUP_REMOVED lines=11> */
.L_x_156:
        /* <DEDUP_REMOVED lines=11> */
.L_x_157:
        /* <DEDUP_REMOVED lines=11> */
.L_x_158:
        /* <DEDUP_REMOVED lines=11> */
.L_x_159:
        /* <DEDUP_REMOVED lines=11> */
.L_x_160:
        /* <DEDUP_REMOVED lines=11> */
.L_x_161:
[----:B0-----:R0:W1:Y:S02]  /*6b00*/  SYNCS.PHASECHK.TRANS64.TRYWAIT P0, [R2+URZ], R3 ;  /* 0x00000003020075a7 */ /* 0x001064000800017f */
[----:B-1----:R-:W-:Y:S05]  /*6b10*/  @!P0 NANOSLEEP.SYNCS 0x989680 ;  /* 0x009896800000895d */ /* 0x002fea0003900000 */
[----:B------:R-:W1:Y:S02]  /*6b20*/  @!P0 SYNCS.PHASECHK.TRANS64 P0, [R2+URZ], R3 ;  /* 0x00000003020085a7 */ /* 0x000e64000800007f */
[----:B-1----:R-:W-:Y:S05]  /*6b30*/  @P0 EXIT ;  /* 0x000000000000094d */ /* 0x002fea0003800000 */
[----:B------:R-:W-:Y:S05]  /*6b40*/  BRA `(.L_x_161) ;  /* 0xfffffffc00ec7947 */ /* 0x000fea000383ffff */
.L_x_162:
[----:B------:R-:W-:-:S00]  /*6b50*/  BRA `(.L_x_162) ;  /* 0xfffffffc00fc7947 */ /* 0x000fc0000383ffff */
[----:B------:R-:W-:-:S00]  /*6b60*/  NOP ;  /* 0x0000000000007918 */ /* 0x000fc00000000000 */
        /* <DEDUP_REMOVED lines=9> */
.L_x_163:


//--------------------- .nv.shared._ZN7cutlass13device_kernelINS_4conv6kernel13ConvUniversalINS1_16ConvProblemShapeILNS1_8OperatorE2ELi2EEENS1_10collective14CollectiveConvINS1_46MainloopSm90TmaGmmaWarpSpecializedImplicitGemmILS5_2ELi9ELi2EN4cute5tupleIJNSA_1CILi1EEESD_SD_EEENS1_36KernelImplicitTmaWarpSpecializedSm90ELi1EEENSB_IJNSC_ILi64EEENSB_IJNSC_ILi128EEEEEENSB_IJSH_EEEEEENS_10bfloat16_tESM_NSA_8TiledMMAINSA_8MMA_AtomIJNSA_4SM904GMMA28MMA_64x128x16_F32BF16BF16_SSILNSQ_5MajorE1ELSS_1ELNSQ_7ScaleInE1ELST_1EEEEEENSA_6LayoutISE_NSB_IJNSC_ILi0EEESX_SX_EEEEENSB_IJNSA_10UnderscoreES10_S10_EEEEENS7_6detail26Sm90ImplicitGemmTileTraitsINSA_13SM90_TMA_LOADENSA_14ComposedLayoutINSA_7SwizzleILi3ELi4ELi3EEENSA_18smem_ptr_flag_bitsILi16EEENSW_INSB_IJNSB_IJSH_SD_EEENSB_IJNSC_ILi8EEES1C_EEENSB_IJSD_NSC_ILi9EEEEEEEEENSB_IJNSB_IJSD_SX_EEENSB_IJSH_NSC_ILi512EEEEEENSB_IJSX_NSC_ILi4096EEEEEEEEEEEEEvEENS14_INSA_20SM90_TMA_LOAD_IM2COLENS16_IS18_S1A_NSW_INSB_IJNSB_IJSH_NSC_ILi2EEEEEES1D_S1F_EEENSB_IJNSB_IJSD_S1K_EEES1J_NSB_IJSX_NSC_ILi8192EEEEEEEEEEEEEvEEEENS_8epilogue10collective6detail29Sm90TmaWarpSpecializedAdapterINS23_15DefaultEpilogueISM_NSB_IJlNSB_IJSD_llEEESX_EEES28_NS22_6thread17LinearCombinationISM_Li1EffLNS29_9ScaleType4KindE0ELNS_15FloatRoundStyleE2ESM_EENS_4gemm15EpilogueDefaultEEEEEvvEEEEvNT_6ParamsE --------------------------
	.section	.nv.shared._ZN7cutlass13device_kernelINS_4conv6kernel13ConvUniversalINS1_16ConvProblemShapeILNS1_8OperatorE2ELi2EEENS1_10collective14CollectiveConvINS1_46MainloopSm90TmaGmmaWarpSpecializedImplicitGemmILS5_2ELi9ELi2EN4cute5tupleIJNSA_1CILi1EEESD_SD_EEENS1_36KernelImplicitTmaWarpSpecializedSm90ELi1EEENSB_IJNSC_ILi64EEENSB_IJNSC_ILi128EEEEEENSB_IJSH_EEEEEENS_10bfloat16_tESM_NSA_8TiledMMAINSA_8MMA_AtomIJNSA_4SM904GMMA28MMA_64x128x16_F32BF16BF16_SSILNSQ_5MajorE1ELSS_1ELNSQ_7ScaleInE1ELST_1EEEEEENSA_6LayoutISE_NSB_IJNSC_ILi0EEESX_SX_EEEEENSB_IJNSA_10UnderscoreES10_S10_EEEEENS7_6detail26Sm90ImplicitGemmTileTraitsINSA_13SM90_TMA_LOADENSA_14ComposedLayoutINSA_7SwizzleILi3ELi4ELi3EEENSA_18smem_ptr_flag_bitsILi16EEENSW_INSB_IJNSB_IJSH_SD_EEENSB_IJNSC_ILi8EEES1C_EEENSB_IJSD_NSC_ILi9EEEEEEEEENSB_IJNSB_IJSD_SX_EEENSB_IJSH_NSC_ILi512EEEEEENSB_IJSX_NSC_ILi4096EEEEEEEEEEEEEvEENS14_INSA_20SM90_TMA_LOAD_IM2COLENS16_IS18_S1A_NSW_INSB_IJNSB_IJSH_NSC_ILi2EEEEEES1D_S1F_EEENSB_IJNSB_IJSD_S1K_EEES1J_NSB_IJSX_NSC_ILi8192EEEEEEEEEEEEEvEEEENS_8epilogue10collective6detail29Sm90TmaWarpSpecializedAdapterINS23_15DefaultEpilogueISM_NSB_IJlNSB_IJSD_llEEESX_EEES28_NS22_6thread17LinearCombinationISM_Li1EffLNS29_9ScaleType4KindE0ELNS_15FloatRoundStyleE2ESM_EENS_4gemm15EpilogueDefaultEEEEEvvEEEEvNT_6ParamsE,"aw",@nobits
	.sectionflags	@""
	.align	16
	.zero		1024


//--------------------- .nv.shared.reserved.0     --------------------------
	.section	.nv.shared.reserved.0,"aw",@nobits
	.weak		__nv_reservedSMEM_offset_0_alias
	.size		__nv_reservedSMEM_offset_0_alias, 0, 0
	.other		__nv_reservedSMEM_offset_0_alias,@"STO_CUDA_RESERVED_SHARED STV_DEFAULT"
__nv_reservedSMEM_offset_0_alias:
	.zero		0


//--------------------- .nv.global                --------------------------
	.section	.nv.global,"aw",@nobits
.nv.global:
	.type		_ZN39_INTERNAL_ee5f6ff8_4_k_cu_3180aa6e_37424cute1_E,@object
	.size		_ZN39_INTERNAL_ee5f6ff8_4_k_cu_3180aa6e_37424cute1_E,(_ZN39_INTERNAL_ee5f6ff8_4_k_cu_3180aa6e_37424cuda3std3__45__cpo6cbeginE - _ZN39_INTERNAL_ee5f6ff8_4_k_cu_3180aa6e_37424cute1_E)
_ZN39_INTERNAL_ee5f6ff8_4_k_cu_3180aa6e_37424cute1_E:
	.zero		1
	.type		_ZN39_INTERNAL_ee5f6ff8_4_k_cu_3180aa6e_37424cuda3std3__45__cpo6cbeginE,@object
	.size		_ZN39_INTERNAL_ee5f6ff8_4_k_cu_3180aa6e_37424cuda3std3__45__cpo6cbeginE,(_ZN39_INTERNAL_ee5f6ff8_4_k_cu_3180aa6e_37424cuda3std3__48in_placeE - _ZN39_INTERNAL_ee5f6ff8_4_k_cu_3180aa6e_37424cuda3std3__45__cpo6cbeginE)
_ZN39_INTERNAL_ee5f6ff8_4_k_cu_3180aa6e_37424cuda3std3__45__cpo6cbeginE:
	.zero		1
	.type		_ZN39_INTERNAL_ee5f6ff8_4_k_cu_3180aa6e_37424cuda3std3__48in_placeE,@object
	.size		_ZN39_INTERNAL_ee5f6ff8_4_k_cu_3180aa6e_37424cuda3std3__48in_placeE,(_ZN39_INTERNAL_ee5f6ff8_4_k_cu_3180aa6e_37424cuda3std6ranges3__45__cpo9iter_moveE - _ZN39_INTERNAL_ee5f6ff8_4_k_cu_3180aa6e_37424cuda3std3__48in_placeE)
_ZN39_INTERNAL_ee5f6ff8_4_k_cu_3180aa6e_37424cuda3std3__48in_placeE:
	.zero		1
	.type		_ZN39_INTERNAL_ee5f6ff8_4_k_cu_3180aa6e_37424cuda3std6ranges3__45__cpo9iter_moveE,@object
	.size		_ZN39_INTERNAL_ee5f6ff8_4_k_cu_3180aa6e_37424cuda3std6ranges3__45__cpo9iter_moveE,(_ZN39_INTERNAL_ee5f6ff8_4_k_cu_3180aa6e_37424cuda3std3__45__cpo5beginE - _ZN39_INTERNAL_ee5f6ff8_4_k_cu_3180aa6e_37424cuda3std6ranges3__45__cpo9iter_moveE)
_ZN39_INTERNAL_ee5f6ff8_4_k_cu_3180aa6e_37424cuda3std6ranges3__45__cpo9iter_moveE:
	.zero		1
	.type		_ZN39_INTERNAL_ee5f6ff8_4_k_cu_3180aa6e_37424cuda3std3__45__cpo5beginE,@object
	.size		_ZN39_INTERNAL_ee5f6ff8_4_k_cu_3180aa6e_37424cuda3std3__45__cpo5beginE,(_ZN39_INTERNAL_ee5f6ff8_4_k_cu_3180aa6e_37424cuda3std3__441_GLOBAL__N__ee5f6ff8_4_k_cu_3180aa6e_37426ignoreE - _ZN39_INTERNAL_ee5f6ff8_4_k_cu_3180aa6e_37424cuda3std3__45__cpo5beginE)
_ZN39_INTERNAL_ee5f6ff8_4_k_cu_3180aa6e_37424cuda3std3__45__cpo5beginE:
	.zero		1
	.type		_ZN39_INTERNAL_ee5f6ff8_4_k_cu_3180aa6e_37424cuda3std3__441_GLOBAL__N__ee5f6ff8_4_k_cu_3180aa6e_37426ignoreE,@object
	.size		_ZN39_INTERNAL_ee5f6ff8_4_k_cu_3180aa6e_37424cuda3std3__441_GLOBAL__N__ee5f6ff8_4_k_cu_3180aa6e_37426ignoreE,(_ZN39_INTERNAL_ee5f6ff8_4_k_cu_3180aa6e_37424cute7productE - _ZN39_INTERNAL_ee5f6ff8_4_k_cu_3180aa6e_37424cuda3std3__441_GLOBAL__N__ee5f6ff8_4_k_cu_3180aa6e_37426ignoreE)
_ZN39_INTERNAL_ee5f6ff8_4_k_cu_3180aa6e_37424cuda3std3__441_GLOBAL__N__ee5f6ff8_4_k_cu_3180aa6e_37426ignoreE:
	.zero		1
	.type		_ZN39_INTERNAL_ee5f6ff8_4_k_cu_3180aa6e_37424cute7productE,@object
	.size		_ZN39_INTERNAL_ee5f6ff8_4_k_cu_3180aa6e_37424cute7productE,(_ZN39_INTERNAL_ee5f6ff8_4_k_cu_3180aa6e_37424cuda3std3__45__cpo3endE - _ZN39_INTERNAL_ee5f6ff8_4_k_cu_3180aa6e_37424cute7productE)
_ZN39_INTERNAL_ee5f6ff8_4_k_cu_3180aa6e_37424cute7productE:
	.zero		1
	.type		_ZN39_INTERNAL_ee5f6ff8_4_k_cu_3180aa6e_37424cuda3std3__45__cpo3endE,@object
	.size		_ZN39_INTERNAL_ee5f6ff8_4_k_cu_3180aa6e_37424cuda3std3__45__cpo3endE,(_ZN39_INTERNAL_ee5f6ff8_4_k_cu_3180aa6e_37424cuda3std3__419piecewise_constructE - _ZN39_INTERNAL_ee5f6ff8_4_k_cu_3180aa6e_37424cuda3std3__45__cpo3endE)
_ZN39_INTERNAL_ee5f6ff8_4_k_cu_3180aa6e_37424cuda3std3__45__cpo3endE:
	.zero		1
	.type		_ZN39_INTERNAL_ee5f6ff8_4_k_cu_3180aa6e_37424cuda3std3__419piecewise_constructE,@object
	.size		_ZN39_INTERNAL_ee5f6ff8_4_k_cu_3180aa6e_37424cuda3std3__419piecewise_constructE,(_ZN39_INTERNAL_ee5f6ff8_4_k_cu_3180aa6e_37424cuda3std3__45__cpo4cendE - _ZN39_INTERNAL_ee5f6ff8_4_k_cu_3180aa6e_37424cuda3std3__419piecewise_constructE)
_ZN39_INTERNAL_ee5f6ff8_4_k_cu_3180aa6e_37424cuda3std3__419piecewise_constructE:
	.zero		1
	.type		_ZN39_INTERNAL_ee5f6ff8_4_k_cu_3180aa6e_37424cuda3std3__45__cpo4cendE,@object
	.size		_ZN39_INTERNAL_ee5f6ff8_4_k_cu_3180aa6e_37424cuda3std3__45__cpo4cendE,(_ZN39_INTERNAL_ee5f6ff8_4_k_cu_3180aa6e_37424cuda3std6ranges3__45__cpo4swapE - _ZN39_INTERNAL_ee5f6ff8_4_k_cu_3180aa6e_37424cuda3std3__45__cpo4cendE)
_ZN39_INTERNAL_ee5f6ff8_4_k_cu_3180aa6e_37424cuda3std3__45__cpo4cendE:
	.zero		1
	.type		_ZN39_INTERNAL_ee5f6ff8_4_k_cu_3180aa6e_37424cuda3std6ranges3__45__cpo4swapE,@object
	.size		_ZN39_INTERNAL_ee5f6ff8_4_k_cu_3180aa6e_37424cuda3std6ranges3__45__cpo4swapE,(.L_7 - _ZN39_INTERNAL_ee5f6ff8_4_k_cu_3180aa6e_37424cuda3std6ranges3__45__cpo4swapE)
_ZN39_INTERNAL_ee5f6ff8_4_k_cu_3180aa6e_37424cuda3std6ranges3__45__cpo4swapE:
	.zero		1
.L_7:


//--------------------- .nv.constant0._ZN7cutlass13device_kernelINS_4conv6kernel13ConvUniversalINS1_16ConvProblemShapeILNS1_8OperatorE2ELi2EEENS1_10collective14CollectiveConvINS1_46MainloopSm90TmaGmmaWarpSpecializedImplicitGemmILS5_2ELi9ELi2EN4cute5tupleIJNSA_1CILi1EEESD_SD_EEENS1_36KernelImplicitTmaWarpSpecializedSm90ELi1EEENSB_IJNSC_ILi64EEENSB_IJNSC_ILi128EEEEEENSB_IJSH_EEEEEENS_10bfloat16_tESM_NSA_8TiledMMAINSA_8MMA_AtomIJNSA_4SM904GMMA28MMA_64x128x16_F32BF16BF16_SSILNSQ_5MajorE1ELSS_1ELNSQ_7ScaleInE1ELST_1EEEEEENSA_6LayoutISE_NSB_IJNSC_ILi0EEESX_SX_EEEEENSB_IJNSA_10UnderscoreES10_S10_EEEEENS7_6detail26Sm90ImplicitGemmTileTraitsINSA_13SM90_TMA_LOADENSA_14ComposedLayoutINSA_7SwizzleILi3ELi4ELi3EEENSA_18smem_ptr_flag_bitsILi16EEENSW_INSB_IJNSB_IJSH_SD_EEENSB_IJNSC_ILi8EEES1C_EEENSB_IJSD_NSC_ILi9EEEEEEEEENSB_IJNSB_IJSD_SX_EEENSB_IJSH_NSC_ILi512EEEEEENSB_IJSX_NSC_ILi4096EEEEEEEEEEEEEvEENS14_INSA_20SM90_TMA_LOAD_IM2COLENS16_IS18_S1A_NSW_INSB_IJNSB_IJSH_NSC_ILi2EEEEEES1D_S1F_EEENSB_IJNSB_IJSD_S1K_EEES1J_NSB_IJSX_NSC_ILi8192EEEEEEEEEEEEEvEEEENS_8epilogue10collective6detail29Sm90TmaWarpSpecializedAdapterINS23_15DefaultEpilogueISM_NSB_IJlNSB_IJSD_llEEESX_EEES28_NS22_6thread17LinearCombinationISM_Li1EffLNS29_9ScaleType4KindE0ELNS_15FloatRoundStyleE2ESM_EENS_4gemm15EpilogueDefaultEEEEEvvEEEEvNT_6ParamsE --------------------------
	.section	.nv.constant0._ZN7cutlass13device_kernelINS_4conv6kernel13ConvUniversalINS1_16ConvProblemShapeILNS1_8OperatorE2ELi2EEENS1_10collective14CollectiveConvINS1_46MainloopSm90TmaGmmaWarpSpecializedImplicitGemmILS5_2ELi9ELi2EN4cute5tupleIJNSA_1CILi1EEESD_SD_EEENS1_36KernelImplicitTmaWarpSpecializedSm90ELi1EEENSB_IJNSC_ILi64EEENSB_IJNSC_ILi128EEEEEENSB_IJSH_EEEEEENS_10bfloat16_tESM_NSA_8TiledMMAINSA_8MMA_AtomIJNSA_4SM904GMMA28MMA_64x128x16_F32BF16BF16_SSILNSQ_5MajorE1ELSS_1ELNSQ_7ScaleInE1ELST_1EEEEEENSA_6LayoutISE_NSB_IJNSC_ILi0EEESX_SX_EEEEENSB_IJNSA_10UnderscoreES10_S10_EEEEENS7_6detail26Sm90ImplicitGemmTileTraitsINSA_13SM90_TMA_LOADENSA_14ComposedLayoutINSA_7SwizzleILi3ELi4ELi3EEENSA_18smem_ptr_flag_bitsILi16EEENSW_INSB_IJNSB_IJSH_SD_EEENSB_IJNSC_ILi8EEES1C_EEENSB_IJSD_NSC_ILi9EEEEEEEEENSB_IJNSB_IJSD_SX_EEENSB_IJSH_NSC_ILi512EEEEEENSB_IJSX_NSC_ILi4096EEEEEEEEEEEEEvEENS14_INSA_20SM90_TMA_LOAD_IM2COLENS16_IS18_S1A_NSW_INSB_IJNSB_IJSH_NSC_ILi2EEEEEES1D_S1F_EEENSB_IJNSB_IJSD_S1K_EEES1J_NSB_IJSX_NSC_ILi8192EEEEEEEEEEEEEvEEEENS_8epilogue10collective6detail29Sm90TmaWarpSpecializedAdapterINS23_15DefaultEpilogueISM_NSB_IJlNSB_IJSD_llEEESX_EEES28_NS22_6thread17LinearCombinationISM_Li1EffLNS29_9ScaleType4KindE0ELNS_15FloatRoundStyleE2ESM_EENS_4gemm15EpilogueDefaultEEEEEvvEEEEvNT_6ParamsE,"a",@progbits
	.sectionflags	@""
	.align	4
.nv.constant0._ZN7cutlass13device_kernelINS_4conv6kernel13ConvUniversalINS1_16ConvProblemShapeILNS1_8OperatorE2ELi2EEENS1_10collective14CollectiveConvINS1_46MainloopSm90TmaGmmaWarpSpecializedImplicitGemmILS5_2ELi9ELi2EN4cute5tupleIJNSA_1CILi1EEESD_SD_EEENS1_36KernelImplicitTmaWarpSpecializedSm90ELi1EEENSB_IJNSC_ILi64EEENSB_IJNSC_ILi128EEEEEENSB_IJSH_EEEEEENS_10bfloat16_tESM_NSA_8TiledMMAINSA_8MMA_AtomIJNSA_4SM904GMMA28MMA_64x128x16_F32BF16BF16_SSILNSQ_5MajorE1ELSS_1ELNSQ_7ScaleInE1ELST_1EEEEEENSA_6LayoutISE_NSB_IJNSC_ILi0EEESX_SX_EEEEENSB_IJNSA_10UnderscoreES10_S10_EEEEENS7_6detail26Sm90ImplicitGemmTileTraitsINSA_13SM90_TMA_LOADENSA_14ComposedLayoutINSA_7SwizzleILi3ELi4ELi3EEENSA_18smem_ptr_flag_bitsILi16EEENSW_INSB_IJNSB_IJSH_SD_EEENSB_IJNSC_ILi8EEES1C_EEENSB_IJSD_NSC_ILi9EEEEEEEEENSB_IJNSB_IJSD_SX_EEENSB_IJSH_NSC_ILi512EEEEEENSB_IJSX_NSC_ILi4096EEEEEEEEEEEEEvEENS14_INSA_20SM90_TMA_LOAD_IM2COLENS16_IS18_S1A_NSW_INSB_IJNSB_IJSH_NSC_ILi2EEEEEES1D_S1F_EEENSB_IJNSB_IJSD_S1K_EEES1J_NSB_IJSX_NSC_ILi8192EEEEEEEEEEEEEvEEEENS_8epilogue10collective6detail29Sm90TmaWarpSpecializedAdapterINS23_15DefaultEpilogueISM_NSB_IJlNSB_IJSD_llEEESX_EEES28_NS22_6thread17LinearCombinationISM_Li1EffLNS29_9ScaleType4KindE0ELNS_15FloatRoundStyleE2ESM_EENS_4gemm15EpilogueDefaultEEEEEvvEEEEvNT_6ParamsE:
	.zero		1536


//--------------------- SYMBOLS --------------------------

	.type		.nv.reservedSmem.offset0,@object
	.size		.nv.reservedSmem.offset0,0x4
